//
// Generated by NVIDIA NVVM Compiler
//
// Compiler Build ID: CL-36424714
// Cuda compilation tools, release 13.0, V13.0.88
// Based on NVVM 20.0.0
//

.version 9.0
.target sm_100
.address_size 64

	// .globl	_Z15fused_bias_reluPfPKfii

.visible .entry _Z15fused_bias_reluPfPKfii(
	.param .u64 .ptr .align 1 _Z15fused_bias_reluPfPKfii_param_0,
	.param .u64 .ptr .align 1 _Z15fused_bias_reluPfPKfii_param_1,
	.param .u32 _Z15fused_bias_reluPfPKfii_param_2,
	.param .u32 _Z15fused_bias_reluPfPKfii_param_3
)
{
	.reg .pred 	%p<2>;
	.reg .b32 	%r<8>;
	.reg .b32 	%f<5>;
	.reg .b64 	%rd<9>;

	ld.param.u64 	%rd1, [_Z15fused_bias_reluPfPKfii_param_0];
	ld.param.u64 	%rd2, [_Z15fused_bias_reluPfPKfii_param_1];
	ld.param.u32 	%r3, [_Z15fused_bias_reluPfPKfii_param_2];
	ld.param.u32 	%r2, [_Z15fused_bias_reluPfPKfii_param_3];
	mov.u32 	%r4, %ctaid.x;
	mov.u32 	%r5, %ntid.x;
	mov.u32 	%r6, %tid.x;
	mad.lo.s32 	%r1, %r4, %r5, %r6;
	setp.ge.s32 	%p1, %r1, %r3;
	@%p1 bra 	$L__BB0_2;
	cvta.to.global.u64 	%rd3, %rd1;
	cvta.to.global.u64 	%rd4, %rd2;
	mul.wide.s32 	%rd5, %r1, 4;
	add.s64 	%rd6, %rd3, %rd5;
	ld.global.f32 	%f1, [%rd6];
	rem.s32 	%r7, %r1, %r2;
	mul.wide.s32 	%rd7, %r7, 4;
	add.s64 	%rd8, %rd4, %rd7;
	ld.global.f32 	%f2, [%rd8];
	add.f32 	%f3, %f1, %f2;
	max.f32 	%f4, %f3, 0f00000000;
	st.global.f32 	[%rd6], %f4;
$L__BB0_2:
	ret;

}
	// .globl	_Z7softmaxPfii
.visible .entry _Z7softmaxPfii(
	.param .u64 .ptr .align 1 _Z7softmaxPfii_param_0,
	.param .u32 _Z7softmaxPfii_param_1,
	.param .u32 _Z7softmaxPfii_param_2
)
{
	.reg .pred 	%p<29>;
	.reg .b32 	%r<101>;
	.reg .b32 	%f<364>;
	.reg .b64 	%rd<51>;

	ld.param.u64 	%rd18, [_Z7softmaxPfii_param_0];
	ld.param.u32 	%r48, [_Z7softmaxPfii_param_1];
	ld.param.u32 	%r47, [_Z7softmaxPfii_param_2];
	mov.u32 	%r1, %ctaid.x;
	setp.ge.s32 	%p1, %r1, %r48;
	@%p1 bra 	$L__BB1_40;
	cvta.to.global.u64 	%rd1, %rd18;
	mul.lo.s32 	%r2, %r47, %r1;
	mul.wide.s32 	%rd19, %r2, 4;
	add.s64 	%rd2, %rd1, %rd19;
	ld.global.f32 	%f354, [%rd2];
	setp.lt.s32 	%p2, %r47, 2;
	@%p2 bra 	$L__BB1_15;
	add.s32 	%r3, %r47, -1;
	add.s32 	%r50, %r47, -2;
	and.b32  	%r4, %r3, 15;
	setp.lt.u32 	%p3, %r50, 15;
	mov.b32 	%r87, 1;
	@%p3 bra 	$L__BB1_6;
	and.b32  	%r52, %r3, -16;
	neg.s32 	%r91, %r52;
	add.s64 	%rd21, %rd19, %rd1;
	add.s64 	%rd47, %rd21, 32;
	mov.b32 	%r90, 0;
$L__BB1_4:
	.pragma "nounroll";
	ld.global.f32 	%f28, [%rd47+-28];
	max.f32 	%f29, %f354, %f28;
	ld.global.f32 	%f30, [%rd47+-24];
	max.f32 	%f31, %f29, %f30;
	ld.global.f32 	%f32, [%rd47+-20];
	max.f32 	%f33, %f31, %f32;
	ld.global.f32 	%f34, [%rd47+-16];
	max.f32 	%f35, %f33, %f34;
	ld.global.f32 	%f36, [%rd47+-12];
	max.f32 	%f37, %f35, %f36;
	ld.global.f32 	%f38, [%rd47+-8];
	max.f32 	%f39, %f37, %f38;
	ld.global.f32 	%f40, [%rd47+-4];
	max.f32 	%f41, %f39, %f40;
	ld.global.f32 	%f42, [%rd47];
	max.f32 	%f43, %f41, %f42;
	ld.global.f32 	%f44, [%rd47+4];
	max.f32 	%f45, %f43, %f44;
	ld.global.f32 	%f46, [%rd47+8];
	max.f32 	%f47, %f45, %f46;
	ld.global.f32 	%f48, [%rd47+12];
	max.f32 	%f49, %f47, %f48;
	ld.global.f32 	%f50, [%rd47+16];
	max.f32 	%f51, %f49, %f50;
	ld.global.f32 	%f52, [%rd47+20];
	max.f32 	%f53, %f51, %f52;
	ld.global.f32 	%f54, [%rd47+24];
	max.f32 	%f55, %f53, %f54;
	ld.global.f32 	%f56, [%rd47+28];
	max.f32 	%f57, %f55, %f56;
	ld.global.f32 	%f58, [%rd47+32];
	max.f32 	%f354, %f57, %f58;
	add.s32 	%r91, %r91, 16;
	add.s32 	%r90, %r90, 16;
	add.s64 	%rd47, %rd47, 64;
	setp.eq.s32 	%p4, %r91, 0;
	@%p4 bra 	$L__BB1_5;
	bra.uni 	$L__BB1_4;
$L__BB1_5:
	add.s32 	%r87, %r90, 1;
$L__BB1_6:
	setp.eq.s32 	%p5, %r4, 0;
	@%p5 bra 	$L__BB1_15;
	and.b32  	%r8, %r3, 7;
	setp.lt.u32 	%p6, %r4, 8;
	@%p6 bra 	$L__BB1_9;
	mul.wide.u32 	%rd22, %r87, 4;
	add.s64 	%rd23, %rd2, %rd22;
	ld.global.f32 	%f60, [%rd23];
	max.f32 	%f61, %f354, %f60;
	ld.global.f32 	%f62, [%rd23+4];
	max.f32 	%f63, %f61, %f62;
	ld.global.f32 	%f64, [%rd23+8];
	max.f32 	%f65, %f63, %f64;
	ld.global.f32 	%f66, [%rd23+12];
	max.f32 	%f67, %f65, %f66;
	ld.global.f32 	%f68, [%rd23+16];
	max.f32 	%f69, %f67, %f68;
	ld.global.f32 	%f70, [%rd23+20];
	max.f32 	%f71, %f69, %f70;
	ld.global.f32 	%f72, [%rd23+24];
	max.f32 	%f73, %f71, %f72;
	ld.global.f32 	%f74, [%rd23+28];
	max.f32 	%f354, %f73, %f74;
	add.s32 	%r87, %r87, 8;
$L__BB1_9:
	setp.eq.s32 	%p7, %r8, 0;
	@%p7 bra 	$L__BB1_15;
	and.b32  	%r11, %r3, 3;
	setp.lt.u32 	%p8, %r8, 4;
	@%p8 bra 	$L__BB1_12;
	mul.wide.u32 	%rd24, %r87, 4;
	add.s64 	%rd25, %rd2, %rd24;
	ld.global.f32 	%f76, [%rd25];
	max.f32 	%f77, %f354, %f76;
	ld.global.f32 	%f78, [%rd25+4];
	max.f32 	%f79, %f77, %f78;
	ld.global.f32 	%f80, [%rd25+8];
	max.f32 	%f81, %f79, %f80;
	ld.global.f32 	%f82, [%rd25+12];
	max.f32 	%f354, %f81, %f82;
	add.s32 	%r87, %r87, 4;
$L__BB1_12:
	setp.eq.s32 	%p9, %r11, 0;
	@%p9 bra 	$L__BB1_15;
	mul.wide.u32 	%rd27, %r87, 4;
	add.s64 	%rd28, %rd19, %rd27;
	add.s64 	%rd46, %rd1, %rd28;
	neg.s32 	%r89, %r11;
$L__BB1_14:
	.pragma "nounroll";
	ld.global.f32 	%f83, [%rd46];
	max.f32 	%f354, %f354, %f83;
	add.s64 	%rd46, %rd46, 4;
	add.s32 	%r89, %r89, 1;
	setp.ne.s32 	%p10, %r89, 0;
	@%p10 bra 	$L__BB1_14;
$L__BB1_15:
	setp.lt.s32 	%p11, %r47, 1;
	mov.f32 	%f362, 0f00000000;
	@%p11 bra 	$L__BB1_27;
	and.b32  	%r17, %r47, 7;
	setp.lt.u32 	%p12, %r47, 8;
	mov.f32 	%f362, 0f00000000;
	mov.b32 	%r92, 0;
	@%p12 bra 	$L__BB1_19;
	and.b32  	%r92, %r47, 2147483640;
	neg.s32 	%r95, %r92;
	add.s64 	%rd30, %rd19, %rd1;
	add.s64 	%rd48, %rd30, 16;
	mov.f32 	%f362, 0f00000000;
$L__BB1_18:
	.pragma "nounroll";
	ld.global.f32 	%f88, [%rd48+-16];
	sub.f32 	%f89, %f88, %f354;
	fma.rn.f32 	%f90, %f89, 0f3BBB989D, 0f3F000000;
	cvt.sat.f32.f32 	%f91, %f90;
	mov.f32 	%f92, 0f4B400001;
	mov.f32 	%f93, 0f437C0000;
	fma.rm.f32 	%f94, %f91, %f93, %f92;
	add.f32 	%f95, %f94, 0fCB40007F;
	neg.f32 	%f96, %f95;
	fma.rn.f32 	%f97, %f89, 0f3FB8AA3B, %f96;
	fma.rn.f32 	%f98, %f89, 0f32A57060, %f97;
	mov.b32 	%r54, %f94;
	shl.b32 	%r55, %r54, 23;
	mov.b32 	%f99, %r55;
	ex2.approx.ftz.f32 	%f100, %f98;
	mul.f32 	%f101, %f100, %f99;
	st.global.f32 	[%rd48+-16], %f101;
	add.f32 	%f102, %f362, %f101;
	ld.global.f32 	%f103, [%rd48+-12];
	sub.f32 	%f104, %f103, %f354;
	fma.rn.f32 	%f105, %f104, 0f3BBB989D, 0f3F000000;
	cvt.sat.f32.f32 	%f106, %f105;
	fma.rm.f32 	%f107, %f106, %f93, %f92;
	add.f32 	%f108, %f107, 0fCB40007F;
	neg.f32 	%f109, %f108;
	fma.rn.f32 	%f110, %f104, 0f3FB8AA3B, %f109;
	fma.rn.f32 	%f111, %f104, 0f32A57060, %f110;
	mov.b32 	%r56, %f107;
	shl.b32 	%r57, %r56, 23;
	mov.b32 	%f112, %r57;
	ex2.approx.ftz.f32 	%f113, %f111;
	mul.f32 	%f114, %f113, %f112;
	st.global.f32 	[%rd48+-12], %f114;
	add.f32 	%f115, %f102, %f114;
	ld.global.f32 	%f116, [%rd48+-8];
	sub.f32 	%f117, %f116, %f354;
	fma.rn.f32 	%f118, %f117, 0f3BBB989D, 0f3F000000;
	cvt.sat.f32.f32 	%f119, %f118;
	fma.rm.f32 	%f120, %f119, %f93, %f92;
	add.f32 	%f121, %f120, 0fCB40007F;
	neg.f32 	%f122, %f121;
	fma.rn.f32 	%f123, %f117, 0f3FB8AA3B, %f122;
	fma.rn.f32 	%f124, %f117, 0f32A57060, %f123;
	mov.b32 	%r58, %f120;
	shl.b32 	%r59, %r58, 23;
	mov.b32 	%f125, %r59;
	ex2.approx.ftz.f32 	%f126, %f124;
	mul.f32 	%f127, %f126, %f125;
	st.global.f32 	[%rd48+-8], %f127;
	add.f32 	%f128, %f115, %f127;
	ld.global.f32 	%f129, [%rd48+-4];
	sub.f32 	%f130, %f129, %f354;
	fma.rn.f32 	%f131, %f130, 0f3BBB989D, 0f3F000000;
	cvt.sat.f32.f32 	%f132, %f131;
	fma.rm.f32 	%f133, %f132, %f93, %f92;
	add.f32 	%f134, %f133, 0fCB40007F;
	neg.f32 	%f135, %f134;
	fma.rn.f32 	%f136, %f130, 0f3FB8AA3B, %f135;
	fma.rn.f32 	%f137, %f130, 0f32A57060, %f136;
	mov.b32 	%r60, %f133;
	shl.b32 	%r61, %r60, 23;
	mov.b32 	%f138, %r61;
	ex2.approx.ftz.f32 	%f139, %f137;
	mul.f32 	%f140, %f139, %f138;
	st.global.f32 	[%rd48+-4], %f140;
	add.f32 	%f141, %f128, %f140;
	ld.global.f32 	%f142, [%rd48];
	sub.f32 	%f143, %f142, %f354;
	fma.rn.f32 	%f144, %f143, 0f3BBB989D, 0f3F000000;
	cvt.sat.f32.f32 	%f145, %f144;
	fma.rm.f32 	%f146, %f145, %f93, %f92;
	add.f32 	%f147, %f146, 0fCB40007F;
	neg.f32 	%f148, %f147;
	fma.rn.f32 	%f149, %f143, 0f3FB8AA3B, %f148;
	fma.rn.f32 	%f150, %f143, 0f32A57060, %f149;
	mov.b32 	%r62, %f146;
	shl.b32 	%r63, %r62, 23;
	mov.b32 	%f151, %r63;
	ex2.approx.ftz.f32 	%f152, %f150;
	mul.f32 	%f153, %f152, %f151;
	st.global.f32 	[%rd48], %f153;
	add.f32 	%f154, %f141, %f153;
	ld.global.f32 	%f155, [%rd48+4];
	sub.f32 	%f156, %f155, %f354;
	fma.rn.f32 	%f157, %f156, 0f3BBB989D, 0f3F000000;
	cvt.sat.f32.f32 	%f158, %f157;
	fma.rm.f32 	%f159, %f158, %f93, %f92;
	add.f32 	%f160, %f159, 0fCB40007F;
	neg.f32 	%f161, %f160;
	fma.rn.f32 	%f162, %f156, 0f3FB8AA3B, %f161;
	fma.rn.f32 	%f163, %f156, 0f32A57060, %f162;
	mov.b32 	%r64, %f159;
	shl.b32 	%r65, %r64, 23;
	mov.b32 	%f164, %r65;
	ex2.approx.ftz.f32 	%f165, %f163;
	mul.f32 	%f166, %f165, %f164;
	st.global.f32 	[%rd48+4], %f166;
	add.f32 	%f167, %f154, %f166;
	ld.global.f32 	%f168, [%rd48+8];
	sub.f32 	%f169, %f168, %f354;
	fma.rn.f32 	%f170, %f169, 0f3BBB989D, 0f3F000000;
	cvt.sat.f32.f32 	%f171, %f170;
	fma.rm.f32 	%f172, %f171, %f93, %f92;
	add.f32 	%f173, %f172, 0fCB40007F;
	neg.f32 	%f174, %f173;
	fma.rn.f32 	%f175, %f169, 0f3FB8AA3B, %f174;
	fma.rn.f32 	%f176, %f169, 0f32A57060, %f175;
	mov.b32 	%r66, %f172;
	shl.b32 	%r67, %r66, 23;
	mov.b32 	%f177, %r67;
	ex2.approx.ftz.f32 	%f178, %f176;
	mul.f32 	%f179, %f178, %f177;
	st.global.f32 	[%rd48+8], %f179;
	add.f32 	%f180, %f167, %f179;
	ld.global.f32 	%f181, [%rd48+12];
	sub.f32 	%f182, %f181, %f354;
	fma.rn.f32 	%f183, %f182, 0f3BBB989D, 0f3F000000;
	cvt.sat.f32.f32 	%f184, %f183;
	fma.rm.f32 	%f185, %f184, %f93, %f92;
	add.f32 	%f186, %f185, 0fCB40007F;
	neg.f32 	%f187, %f186;
	fma.rn.f32 	%f188, %f182, 0f3FB8AA3B, %f187;
	fma.rn.f32 	%f189, %f182, 0f32A57060, %f188;
	mov.b32 	%r68, %f185;
	shl.b32 	%r69, %r68, 23;
	mov.b32 	%f190, %r69;
	ex2.approx.ftz.f32 	%f191, %f189;
	mul.f32 	%f192, %f191, %f190;
	st.global.f32 	[%rd48+12], %f192;
	add.f32 	%f362, %f180, %f192;
	add.s32 	%r95, %r95, 8;
	add.s64 	%rd48, %rd48, 32;
	setp.eq.s32 	%p13, %r95, 0;
	@%p13 bra 	$L__BB1_19;
	bra.uni 	$L__BB1_18;
$L__BB1_19:
	setp.eq.s32 	%p14, %r17, 0;
	@%p14 bra 	$L__BB1_27;
	and.b32  	%r25, %r47, 3;
	setp.lt.u32 	%p15, %r17, 4;
	@%p15 bra 	$L__BB1_22;
	mul.wide.u32 	%rd31, %r92, 4;
	add.s64 	%rd32, %rd2, %rd31;
	ld.global.f32 	%f194, [%rd32];
	sub.f32 	%f195, %f194, %f354;
	fma.rn.f32 	%f196, %f195, 0f3BBB989D, 0f3F000000;
	cvt.sat.f32.f32 	%f197, %f196;
	mov.f32 	%f198, 0f4B400001;
	mov.f32 	%f199, 0f437C0000;
	fma.rm.f32 	%f200, %f197, %f199, %f198;
	add.f32 	%f201, %f200, 0fCB40007F;
	neg.f32 	%f202, %f201;
	fma.rn.f32 	%f203, %f195, 0f3FB8AA3B, %f202;
	fma.rn.f32 	%f204, %f195, 0f32A57060, %f203;
	mov.b32 	%r70, %f200;
	shl.b32 	%r71, %r70, 23;
	mov.b32 	%f205, %r71;
	ex2.approx.ftz.f32 	%f206, %f204;
	mul.f32 	%f207, %f206, %f205;
	st.global.f32 	[%rd32], %f207;
	add.f32 	%f208, %f362, %f207;
	ld.global.f32 	%f209, [%rd32+4];
	sub.f32 	%f210, %f209, %f354;
	fma.rn.f32 	%f211, %f210, 0f3BBB989D, 0f3F000000;
	cvt.sat.f32.f32 	%f212, %f211;
	fma.rm.f32 	%f213, %f212, %f199, %f198;
	add.f32 	%f214, %f213, 0fCB40007F;
	neg.f32 	%f215, %f214;
	fma.rn.f32 	%f216, %f210, 0f3FB8AA3B, %f215;
	fma.rn.f32 	%f217, %f210, 0f32A57060, %f216;
	mov.b32 	%r72, %f213;
	shl.b32 	%r73, %r72, 23;
	mov.b32 	%f218, %r73;
	ex2.approx.ftz.f32 	%f219, %f217;
	mul.f32 	%f220, %f219, %f218;
	st.global.f32 	[%rd32+4], %f220;
	add.f32 	%f221, %f208, %f220;
	ld.global.f32 	%f222, [%rd32+8];
	sub.f32 	%f223, %f222, %f354;
	fma.rn.f32 	%f224, %f223, 0f3BBB989D, 0f3F000000;
	cvt.sat.f32.f32 	%f225, %f224;
	fma.rm.f32 	%f226, %f225, %f199, %f198;
	add.f32 	%f227, %f226, 0fCB40007F;
	neg.f32 	%f228, %f227;
	fma.rn.f32 	%f229, %f223, 0f3FB8AA3B, %f228;
	fma.rn.f32 	%f230, %f223, 0f32A57060, %f229;
	mov.b32 	%r74, %f226;
	shl.b32 	%r75, %r74, 23;
	mov.b32 	%f231, %r75;
	ex2.approx.ftz.f32 	%f232, %f230;
	mul.f32 	%f233, %f232, %f231;
	st.global.f32 	[%rd32+8], %f233;
	add.f32 	%f234, %f221, %f233;
	ld.global.f32 	%f235, [%rd32+12];
	sub.f32 	%f236, %f235, %f354;
	fma.rn.f32 	%f237, %f236, 0f3BBB989D, 0f3F000000;
	cvt.sat.f32.f32 	%f238, %f237;
	fma.rm.f32 	%f239, %f238, %f199, %f198;
	add.f32 	%f240, %f239, 0fCB40007F;
	neg.f32 	%f241, %f240;
	fma.rn.f32 	%f242, %f236, 0f3FB8AA3B, %f241;
	fma.rn.f32 	%f243, %f236, 0f32A57060, %f242;
	mov.b32 	%r76, %f239;
	shl.b32 	%r77, %r76, 23;
	mov.b32 	%f244, %r77;
	ex2.approx.ftz.f32 	%f245, %f243;
	mul.f32 	%f246, %f245, %f244;
	st.global.f32 	[%rd32+12], %f246;
	add.f32 	%f362, %f234, %f246;
	add.s32 	%r92, %r92, 4;
$L__BB1_22:
	setp.eq.s32 	%p16, %r25, 0;
	@%p16 bra 	$L__BB1_27;
	setp.eq.s32 	%p17, %r25, 1;
	@%p17 bra 	$L__BB1_25;
	mul.wide.u32 	%rd33, %r92, 4;
	add.s64 	%rd34, %rd2, %rd33;
	ld.global.f32 	%f248, [%rd34];
	sub.f32 	%f249, %f248, %f354;
	fma.rn.f32 	%f250, %f249, 0f3BBB989D, 0f3F000000;
	cvt.sat.f32.f32 	%f251, %f250;
	mov.f32 	%f252, 0f4B400001;
	mov.f32 	%f253, 0f437C0000;
	fma.rm.f32 	%f254, %f251, %f253, %f252;
	add.f32 	%f255, %f254, 0fCB40007F;
	neg.f32 	%f256, %f255;
	fma.rn.f32 	%f257, %f249, 0f3FB8AA3B, %f256;
	fma.rn.f32 	%f258, %f249, 0f32A57060, %f257;
	mov.b32 	%r78, %f254;
	shl.b32 	%r79, %r78, 23;
	mov.b32 	%f259, %r79;
	ex2.approx.ftz.f32 	%f260, %f258;
	mul.f32 	%f261, %f260, %f259;
	st.global.f32 	[%rd34], %f261;
	add.f32 	%f262, %f362, %f261;
	ld.global.f32 	%f263, [%rd34+4];
	sub.f32 	%f264, %f263, %f354;
	fma.rn.f32 	%f265, %f264, 0f3BBB989D, 0f3F000000;
	cvt.sat.f32.f32 	%f266, %f265;
	fma.rm.f32 	%f267, %f266, %f253, %f252;
	add.f32 	%f268, %f267, 0fCB40007F;
	neg.f32 	%f269, %f268;
	fma.rn.f32 	%f270, %f264, 0f3FB8AA3B, %f269;
	fma.rn.f32 	%f271, %f264, 0f32A57060, %f270;
	mov.b32 	%r80, %f267;
	shl.b32 	%r81, %r80, 23;
	mov.b32 	%f272, %r81;
	ex2.approx.ftz.f32 	%f273, %f271;
	mul.f32 	%f274, %f273, %f272;
	st.global.f32 	[%rd34+4], %f274;
	add.f32 	%f362, %f262, %f274;
	add.s32 	%r92, %r92, 2;
$L__BB1_25:
	and.b32  	%r82, %r47, 1;
	setp.eq.b32 	%p18, %r82, 1;
	not.pred 	%p19, %p18;
	@%p19 bra 	$L__BB1_27;
	mul.wide.u32 	%rd35, %r92, 4;
	add.s64 	%rd36, %rd2, %rd35;
	ld.global.f32 	%f275, [%rd36];
	sub.f32 	%f276, %f275, %f354;
	fma.rn.f32 	%f277, %f276, 0f3BBB989D, 0f3F000000;
	cvt.sat.f32.f32 	%f278, %f277;
	mov.f32 	%f279, 0f4B400001;
	mov.f32 	%f280, 0f437C0000;
	fma.rm.f32 	%f281, %f278, %f280, %f279;
	add.f32 	%f282, %f281, 0fCB40007F;
	neg.f32 	%f283, %f282;
	fma.rn.f32 	%f284, %f276, 0f3FB8AA3B, %f283;
	fma.rn.f32 	%f285, %f276, 0f32A57060, %f284;
	mov.b32 	%r83, %f281;
	shl.b32 	%r84, %r83, 23;
	mov.b32 	%f286, %r84;
	ex2.approx.ftz.f32 	%f287, %f285;
	mul.f32 	%f288, %f287, %f286;
	st.global.f32 	[%rd36], %f288;
	add.f32 	%f362, %f362, %f288;
$L__BB1_27:
	setp.lt.s32 	%p20, %r47, 1;
	@%p20 bra 	$L__BB1_40;
	and.b32  	%r30, %r47, 15;
	setp.lt.u32 	%p21, %r47, 16;
	mov.b32 	%r97, 0;
	@%p21 bra 	$L__BB1_31;
	and.b32  	%r97, %r47, 2147483632;
	neg.s32 	%r96, %r97;
	add.s64 	%rd38, %rd19, %rd1;
	add.s64 	%rd49, %rd38, 32;
$L__BB1_30:
	.pragma "nounroll";
	ld.global.f32 	%f289, [%rd49+-32];
	div.rn.f32 	%f290, %f289, %f362;
	st.global.f32 	[%rd49+-32], %f290;
	ld.global.f32 	%f291, [%rd49+-28];
	div.rn.f32 	%f292, %f291, %f362;
	st.global.f32 	[%rd49+-28], %f292;
	ld.global.f32 	%f293, [%rd49+-24];
	div.rn.f32 	%f294, %f293, %f362;
	st.global.f32 	[%rd49+-24], %f294;
	ld.global.f32 	%f295, [%rd49+-20];
	div.rn.f32 	%f296, %f295, %f362;
	st.global.f32 	[%rd49+-20], %f296;
	ld.global.f32 	%f297, [%rd49+-16];
	div.rn.f32 	%f298, %f297, %f362;
	st.global.f32 	[%rd49+-16], %f298;
	ld.global.f32 	%f299, [%rd49+-12];
	div.rn.f32 	%f300, %f299, %f362;
	st.global.f32 	[%rd49+-12], %f300;
	ld.global.f32 	%f301, [%rd49+-8];
	div.rn.f32 	%f302, %f301, %f362;
	st.global.f32 	[%rd49+-8], %f302;
	ld.global.f32 	%f303, [%rd49+-4];
	div.rn.f32 	%f304, %f303, %f362;
	st.global.f32 	[%rd49+-4], %f304;
	ld.global.f32 	%f305, [%rd49];
	div.rn.f32 	%f306, %f305, %f362;
	st.global.f32 	[%rd49], %f306;
	ld.global.f32 	%f307, [%rd49+4];
	div.rn.f32 	%f308, %f307, %f362;
	st.global.f32 	[%rd49+4], %f308;
	ld.global.f32 	%f309, [%rd49+8];
	div.rn.f32 	%f310, %f309, %f362;
	st.global.f32 	[%rd49+8], %f310;
	ld.global.f32 	%f311, [%rd49+12];
	div.rn.f32 	%f312, %f311, %f362;
	st.global.f32 	[%rd49+12], %f312;
	ld.global.f32 	%f313, [%rd49+16];
	div.rn.f32 	%f314, %f313, %f362;
	st.global.f32 	[%rd49+16], %f314;
	ld.global.f32 	%f315, [%rd49+20];
	div.rn.f32 	%f316, %f315, %f362;
	st.global.f32 	[%rd49+20], %f316;
	ld.global.f32 	%f317, [%rd49+24];
	div.rn.f32 	%f318, %f317, %f362;
	st.global.f32 	[%rd49+24], %f318;
	ld.global.f32 	%f319, [%rd49+28];
	div.rn.f32 	%f320, %f319, %f362;
	st.global.f32 	[%rd49+28], %f320;
	add.s32 	%r96, %r96, 16;
	add.s64 	%rd49, %rd49, 64;
	setp.ne.s32 	%p22, %r96, 0;
	@%p22 bra 	$L__BB1_30;
$L__BB1_31:
	setp.eq.s32 	%p23, %r30, 0;
	@%p23 bra 	$L__BB1_40;
	and.b32  	%r38, %r47, 7;
	setp.lt.u32 	%p24, %r30, 8;
	@%p24 bra 	$L__BB1_34;
	mul.wide.u32 	%rd39, %r97, 4;
	add.s64 	%rd40, %rd2, %rd39;
	ld.global.f32 	%f321, [%rd40];
	div.rn.f32 	%f322, %f321, %f362;
	st.global.f32 	[%rd40], %f322;
	ld.global.f32 	%f323, [%rd40+4];
	div.rn.f32 	%f324, %f323, %f362;
	st.global.f32 	[%rd40+4], %f324;
	ld.global.f32 	%f325, [%rd40+8];
	div.rn.f32 	%f326, %f325, %f362;
	st.global.f32 	[%rd40+8], %f326;
	ld.global.f32 	%f327, [%rd40+12];
	div.rn.f32 	%f328, %f327, %f362;
	st.global.f32 	[%rd40+12], %f328;
	ld.global.f32 	%f329, [%rd40+16];
	div.rn.f32 	%f330, %f329, %f362;
	st.global.f32 	[%rd40+16], %f330;
	ld.global.f32 	%f331, [%rd40+20];
	div.rn.f32 	%f332, %f331, %f362;
	st.global.f32 	[%rd40+20], %f332;
	ld.global.f32 	%f333, [%rd40+24];
	div.rn.f32 	%f334, %f333, %f362;
	st.global.f32 	[%rd40+24], %f334;
	ld.global.f32 	%f335, [%rd40+28];
	div.rn.f32 	%f336, %f335, %f362;
	st.global.f32 	[%rd40+28], %f336;
	add.s32 	%r97, %r97, 8;
$L__BB1_34:
	setp.eq.s32 	%p25, %r38, 0;
	@%p25 bra 	$L__BB1_40;
	and.b32  	%r41, %r47, 3;
	setp.lt.u32 	%p26, %r38, 4;
	@%p26 bra 	$L__BB1_37;
	mul.wide.u32 	%rd41, %r97, 4;
	add.s64 	%rd42, %rd2, %rd41;
	ld.global.f32 	%f337, [%rd42];
	div.rn.f32 	%f338, %f337, %f362;
	st.global.f32 	[%rd42], %f338;
	ld.global.f32 	%f339, [%rd42+4];
	div.rn.f32 	%f340, %f339, %f362;
	st.global.f32 	[%rd42+4], %f340;
	ld.global.f32 	%f341, [%rd42+8];
	div.rn.f32 	%f342, %f341, %f362;
	st.global.f32 	[%rd42+8], %f342;
	ld.global.f32 	%f343, [%rd42+12];
	div.rn.f32 	%f344, %f343, %f362;
	st.global.f32 	[%rd42+12], %f344;
	add.s32 	%r97, %r97, 4;
$L__BB1_37:
	setp.eq.s32 	%p27, %r41, 0;
	@%p27 bra 	$L__BB1_40;
	mul.wide.u32 	%rd44, %r97, 4;
	add.s64 	%rd45, %rd19, %rd44;
	add.s64 	%rd50, %rd1, %rd45;
	neg.s32 	%r100, %r41;
$L__BB1_39:
	.pragma "nounroll";
	ld.global.f32 	%f345, [%rd50];
	div.rn.f32 	%f346, %f345, %f362;
	st.global.f32 	[%rd50], %f346;
	add.s64 	%rd50, %rd50, 4;
	add.s32 	%r100, %r100, 1;
	setp.ne.s32 	%p28, %r100, 0;
	@%p28 bra 	$L__BB1_39;
$L__BB1_40:
	ret;

}


// ===== COMPILED SASS (sm_100) =====

	.target	sm_100

	.elftype	@"ET_EXEC"


//--------------------- .note.nv.tkinfo           --------------------------
	.section	.note.nv.tkinfo,"",@"SHT_NOTE"
	.sectionflags	@"SHF_NOTE_NV_TKINFO"
	.tkinfo
        /*0018*/ 	.word	0x00000002
        /*0030*/ 	.string	""
        /*0030*/ 	.string	"ptxas"
        /*0030*/ 	.string	"Cuda compilation tools, release 13.0, V13.0.88"
        /*0030*/ 	.string	"Build cuda_13.0.r13.0/compiler.36424714_0"
        /*0030*/ 	.string	"-arch sm_100 -m 64 "



//--------------------- .note.nv.cuinfo           --------------------------
	.section	.note.nv.cuinfo,"",@"SHT_NOTE"
	.sectionflags	@"SHF_NOTE_NV_CUINFO"
        /*0018*/ 	.short	0x0002
        /*001a*/ 	.short	0x0064
        /*001c*/ 	.short	0x0082
	.zero		2


//--------------------- .nv.info                  --------------------------
	.section	.nv.info,"",@"SHT_CUDA_INFO"
	.align	4


	//----- nvinfo : EIATTR_REGCOUNT
	.align		4
        /*0000*/ 	.byte	0x04, 0x2f
        /*0002*/ 	.short	(.L_1 - .L_0)
	.align		4
.L_0:
        /*0004*/ 	.word	index@(_Z15fused_bias_reluPfPKfii)
        /*0008*/ 	.word	0x0000000c


	//----- nvinfo : EIATTR_FRAME_SIZE
	.align		4
.L_1:
        /*000c*/ 	.byte	0x04, 0x11
        /*000e*/ 	.short	(.L_3 - .L_2)
	.align		4
.L_2:
        /*0010*/ 	.word	index@(_Z15fused_bias_reluPfPKfii)
        /*0014*/ 	.word	0x00000000


	//----- nvinfo : EIATTR_REGCOUNT
	.align		4
.L_3:
        /*0018*/ 	.byte	0x04, 0x2f
        /*001a*/ 	.short	(.L_5 - .L_4)
	.align		4
.L_4:
        /*001c*/ 	.word	index@(_Z7softmaxPfii)
        /*0020*/ 	.word	0x00000020


	//----- nvinfo : EIATTR_FRAME_SIZE
	.align		4
.L_5:
        /*0024*/ 	.byte	0x04, 0x11
        /*0026*/ 	.short	(.L_7 - .L_6)
	.align		4
.L_6:
        /*0028*/ 	.word	index@($__internal_0_$__cuda_sm3x_div_rn_noftz_f32_slowpath)
        /*002c*/ 	.word	0x00000000


	//----- nvinfo : EIATTR_FRAME_SIZE
	.align		4
.L_7:
        /*0030*/ 	.byte	0x04, 0x11
        /*0032*/ 	.short	(.L_9 - .L_8)
	.align		4
.L_8:
        /*0034*/ 	.word	index@(_Z7softmaxPfii)
        /*0038*/ 	.word	0x00000000


	//----- nvinfo : EIATTR_MIN_STACK_SIZE
	.align		4
.L_9:
        /*003c*/ 	.byte	0x04, 0x12
        /*003e*/ 	.short	(.L_11 - .L_10)
	.align		4
.L_10:
        /*0040*/ 	.word	index@(_Z7softmaxPfii)
        /*0044*/ 	.word	0x00000000


	//----- nvinfo : EIATTR_MIN_STACK_SIZE
	.align		4
.L_11:
        /*0048*/ 	.byte	0x04, 0x12
        /*004a*/ 	.short	(.L_13 - .L_12)
	.align		4
.L_12:
        /*004c*/ 	.word	index@(_Z15fused_bias_reluPfPKfii)
        /*0050*/ 	.word	0x00000000
.L_13:


//--------------------- .nv.compat                --------------------------
	.section	.nv.compat,"",@"SHT_CUDA_COMPAT_INFO"
	.align	4
        /*0000*/ 	.byte	0x02, 0x09, 0x00, 0x00, 0x02, 0x02, 0x01, 0x00, 0x02, 0x05, 0x05, 0x00, 0x03, 0x07, 0x01, 0x01
        /*0010*/ 	.byte	0x02, 0x03, 0x00, 0x00, 0x02, 0x06, 0x01, 0x00, 0x04, 0x0b, 0x08, 0x00, 0x01, 0x00, 0x00, 0x00
        /*0020*/ 	.byte	0x00, 0x00, 0x00, 0x00


//--------------------- .nv.info._Z7softmaxPfii   --------------------------
	.section	.nv.info._Z7softmaxPfii,"",@"SHT_CUDA_INFO"
	.sectionflags	@""
	.align	4


	//----- nvinfo : EIATTR_CUDA_API_VERSION
	.align		4
        /*0000*/ 	.byte	0x04, 0x37
        /*0002*/ 	.short	(.L_15 - .L_14)
.L_14:
        /*0004*/ 	.word	0x00000082


	//----- nvinfo : EIATTR_KPARAM_INFO
	.align		4
.L_15:
        /*0008*/ 	.byte	0x04, 0x17
        /*000a*/ 	.short	(.L_17 - .L_16)
.L_16:
        /*000c*/ 	.word	0x00000000
        /*0010*/ 	.short	0x0002
        /*0012*/ 	.short	0x000c
        /*0014*/ 	.byte	0x00, 0xf0, 0x11, 0x00


	//----- nvinfo : EIATTR_KPARAM_INFO
	.align		4
.L_17:
        /*0018*/ 	.byte	0x04, 0x17
        /*001a*/ 	.short	(.L_19 - .L_18)
.L_18:
        /*001c*/ 	.word	0x00000000
        /*0020*/ 	.short	0x0001
        /*0022*/ 	.short	0x0008
        /*0024*/ 	.byte	0x00, 0xf0, 0x11, 0x00


	//----- nvinfo : EIATTR_KPARAM_INFO
	.align		4
.L_19:
        /*0028*/ 	.byte	0x04, 0x17
        /*002a*/ 	.short	(.L_21 - .L_20)
.L_20:
        /*002c*/ 	.word	0x00000000
        /*0030*/ 	.short	0x0000
        /*0032*/ 	.short	0x0000
        /*0034*/ 	.byte	0x00, 0xf5, 0x21, 0x00


	//----- nvinfo : EIATTR_SPARSE_MMA_MASK
	.align		4
.L_21:
        /*0038*/ 	.byte	0x03, 0x50
        /*003a*/ 	.short	0x0000


	//----- nvinfo : EIATTR_MAXREG_COUNT
	.align		4
        /*003c*/ 	.byte	0x03, 0x1b
        /*003e*/ 	.short	0x00ff


	//----- nvinfo : EIATTR_MERCURY_ISA_VERSION
	.align		4
        /*0040*/ 	.byte	0x03, 0x5f
        /*0042*/ 	.short	0x0101


	//----- nvinfo : EIATTR_VRC_CTA_INIT_COUNT
	.align		4
        /*0044*/ 	.byte	0x02, 0x4a
	.zero		1
	.zero		1


	//----- nvinfo : EIATTR_EXIT_INSTR_OFFSETS
	.align		4
        /*0048*/ 	.byte	0x04, 0x1c
        /*004a*/ 	.short	(.L_23 - .L_22)


	//   ....[0]....
.L_22:
        /*004c*/ 	.word	0x00000040


	//   ....[1]....
        /*0050*/ 	.word	0x000014f0


	//   ....[2]....
        /*0054*/ 	.word	0x00002370


	//   ....[3]....
        /*0058*/ 	.word	0x00002ab0


	//   ....[4]....
        /*005c*/ 	.word	0x00002eb0


	//   ....[5]....
        /*0060*/ 	.word	0x00003060


	//----- nvinfo : EIATTR_CRS_STACK_SIZE
	.align		4
.L_23:
        /*0064*/ 	.byte	0x04, 0x1e
        /*0066*/ 	.short	(.L_25 - .L_24)
.L_24:
        /*0068*/ 	.word	0x00000000


	//----- nvinfo : EIATTR_CBANK_PARAM_SIZE
	.align		4
.L_25:
        /*006c*/ 	.byte	0x03, 0x19
        /*006e*/ 	.short	0x0010


	//----- nvinfo : EIATTR_PARAM_CBANK
	.align		4
        /*0070*/ 	.byte	0x04, 0x0a
        /*0072*/ 	.short	(.L_27 - .L_26)
	.align		4
.L_26:
        /*0074*/ 	.word	index@(.nv.constant0._Z7softmaxPfii)
        /*0078*/ 	.short	0x0380
        /*007a*/ 	.short	0x0010


	//----- nvinfo : EIATTR_SW_WAR
	.align		4
.L_27:
        /*007c*/ 	.byte	0x04, 0x36
        /*007e*/ 	.short	(.L_29 - .L_28)
.L_28:
        /*0080*/ 	.word	0x00000008
.L_29:


//--------------------- .nv.info._Z15fused_bias_reluPfPKfii --------------------------
	.section	.nv.info._Z15fused_bias_reluPfPKfii,"",@"SHT_CUDA_INFO"
	.sectionflags	@""
	.align	4


	//----- nvinfo : EIATTR_CUDA_API_VERSION
	.align		4
        /*0000*/ 	.byte	0x04, 0x37
        /*0002*/ 	.short	(.L_31 - .L_30)
.L_30:
        /*0004*/ 	.word	0x00000082


	//----- nvinfo : EIATTR_KPARAM_INFO
	.align		4
.L_31:
        /*0008*/ 	.byte	0x04, 0x17
        /*000a*/ 	.short	(.L_33 - .L_32)
.L_32:
        /*000c*/ 	.word	0x00000000
        /*0010*/ 	.short	0x0003
        /*0012*/ 	.short	0x0014
        /*0014*/ 	.byte	0x00, 0xf0, 0x11, 0x00


	//----- nvinfo : EIATTR_KPARAM_INFO
	.align		4
.L_33:
        /*0018*/ 	.byte	0x04, 0x17
        /*001a*/ 	.short	(.L_35 - .L_34)
.L_34:
        /*001c*/ 	.word	0x00000000
        /*0020*/ 	.short	0x0002
        /*0022*/ 	.short	0x0010
        /*0024*/ 	.byte	0x00, 0xf0, 0x11, 0x00


	//----- nvinfo : EIATTR_KPARAM_INFO
	.align		4
.L_35:
        /*0028*/ 	.byte	0x04, 0x17
        /*002a*/ 	.short	(.L_37 - .L_36)
.L_36:
        /*002c*/ 	.word	0x00000000
        /*0030*/ 	.short	0x0001
        /*0032*/ 	.short	0x0008
        /*0034*/ 	.byte	0x00, 0xf5, 0x21, 0x00


	//----- nvinfo : EIATTR_KPARAM_INFO
	.align		4
.L_37:
        /*0038*/ 	.byte	0x04, 0x17
        /*003a*/ 	.short	(.L_39 - .L_38)
.L_38:
        /*003c*/ 	.word	0x00000000
        /*0040*/ 	.short	0x0000
        /*0042*/ 	.short	0x0000
        /*0044*/ 	.byte	0x00, 0xf5, 0x21, 0x00


	//----- nvinfo : EIATTR_SPARSE_MMA_MASK
	.align		4
.L_39:
        /*0048*/ 	.byte	0x03, 0x50
        /*004a*/ 	.short	0x0000


	//----- nvinfo : EIATTR_MAXREG_COUNT
	.align		4
        /*004c*/ 	.byte	0x03, 0x1b
        /*004e*/ 	.short	0x00ff


	//----- nvinfo : EIATTR_MERCURY_ISA_VERSION
	.align		4
        /*0050*/ 	.byte	0x03, 0x5f
        /*0052*/ 	.short	0x0101


	//----- nvinfo : EIATTR_VRC_CTA_INIT_COUNT
	.align		4
        /*0054*/ 	.byte	0x02, 0x4a
	.zero		1
	.zero		1


	//----- nvinfo : EIATTR_EXIT_INSTR_OFFSETS
	.align		4
        /*0058*/ 	.byte	0x04, 0x1c
        /*005a*/ 	.short	(.L_41 - .L_40)


	//   ....[0]....
.L_40:
        /*005c*/ 	.word	0x00000070


	//   ....[1]....
        /*0060*/ 	.word	0x00000280


	//----- nvinfo : EIATTR_CBANK_PARAM_SIZE
	.align		4
.L_41:
        /*0064*/ 	.byte	0x03, 0x19
        /*0066*/ 	.short	0x0018


	//----- nvinfo : EIATTR_PARAM_CBANK
	.align		4
        /*0068*/ 	.byte	0x04, 0x0a
        /*006a*/ 	.short	(.L_43 - .L_42)
	.align		4
.L_42:
        /*006c*/ 	.word	index@(.nv.constant0._Z15fused_bias_reluPfPKfii)
        /*0070*/ 	.short	0x0380
        /*0072*/ 	.short	0x0018


	//----- nvinfo : EIATTR_SW_WAR
	.align		4
.L_43:
        /*0074*/ 	.byte	0x04, 0x36
        /*0076*/ 	.short	(.L_45 - .L_44)
.L_44:
        /*0078*/ 	.word	0x00000008
.L_45:


//--------------------- .nv.callgraph             --------------------------
	.section	.nv.callgraph,"",@"SHT_CUDA_CALLGRAPH"
	.align	4
	.sectionentsize	8
	.align		4
        /*0000*/ 	.word	0x00000000
	.align		4
        /*0004*/ 	.word	0xffffffff
	.align		4
        /*0008*/ 	.word	0x00000000
	.align		4
        /*000c*/ 	.word	0xfffffffe
	.align		4
        /*0010*/ 	.word	0x00000000
	.align		4
        /*0014*/ 	.word	0xfffffffd
	.align		4
        /*0018*/ 	.word	0x00000000
	.align		4
        /*001c*/ 	.word	0xfffffffc


//--------------------- .text._Z7softmaxPfii      --------------------------
	.section	.text._Z7softmaxPfii,"ax",@progbits
	.align	128
        .global         _Z7softmaxPfii
        .type           _Z7softmaxPfii,@function
        .size           _Z7softmaxPfii,(.L_x_55 - _Z7softmaxPfii)
        .other          _Z7softmaxPfii,@"STO_CUDA_ENTRY STV_DEFAULT"
_Z7softmaxPfii:
.text._Z7softmaxPfii:
[----:B------:R-:W-:Y:S08]  /*0000*/  LDC R1, c[0x0][0x37c] ;  /* 0x0000df00ff017b82 */ /* 0x000ff00000000800 */
[----:B------:R-:W0:Y:S08]  /*0010*/  S2UR UR4, SR_CTAID.X ;  /* 0x00000000000479c3 */ /* 0x000e300000002500 */
[----:B------:R-:W0:Y:S02]  /*0020*/  LDC R0, c[0x0][0x388] ;  /* 0x0000e200ff007b82 */ /* 0x000e240000000800 */
[----:B0-----:R-:W-:-:S13]  /*0030*/  ISETP.LE.AND P0, PT, R0, UR4, PT ;  /* 0x0000000400007c0c */ /* 0x001fda000bf03270 */
[----:B------:R-:W-:Y:S05]  /*0040*/  @P0 EXIT ;  /* 0x000000000000094d */ /* 0x000fea0003800000 */
[----:B------:R-:W0:Y:S01]  /*0050*/  LDC R8, c[0x0][0x38c] ;  /* 0x0000e300ff087b82 */ /* 0x000e220000000800 */
[----:B------:R-:W1:Y:S07]  /*0060*/  LDCU.64 UR6, c[0x0][0x358] ;  /* 0x00006b00ff0677ac */ /* 0x000e6e0008000a00 */
[----:B------:R-:W2:Y:S01]  /*0070*/  LDC.64 R6, c[0x0][0x380] ;  /* 0x0000e000ff067b82 */ /* 0x000ea20000000a00 */
[----:B0-----:R-:W-:-:S04]  /*0080*/  IMAD R4, R8, UR4, RZ ;  /* 0x0000000408047c24 */ /* 0x001fc8000f8e02ff */
[----:B------:R-:W-:-:S03]  /*0090*/  IMAD.WIDE R4, R4, 0x4, RZ ;  /* 0x0000000404047825 */ /* 0x000fc600078e02ff */
[----:B--2---:R-:W-:-:S04]  /*00a0*/  IADD3 R6, P0, PT, R4, R6, RZ ;  /* 0x0000000604067210 */ /* 0x004fc80007f1e0ff */
[----:B------:R-:W-:-:S05]  /*00b0*/  IADD3.X R7, PT, PT, R5, R7, RZ, P0, !PT ;  /* 0x0000000705077210 */ /* 0x000fca00007fe4ff */
[----:B-1----:R0:W5:Y:S01]  /*00c0*/  LDG.E R0, desc[UR6][R6.64] ;  /* 0x0000000606007981 */ /* 0x002162000c1e1900 */
[----:B------:R-:W-:-:S13]  /*00d0*/  ISETP.GE.AND P0, PT, R8, 0x2, PT ;  /* 0x000000020800780c */ /* 0x000fda0003f06270 */
[----:B0-----:R-:W-:Y:S05]  /*00e0*/  @!P0 BRA `(.L_x_0) ;  /* 0x00000004006c8947 */ /* 0x001fea0003800000 */
[C---:B------:R-:W-:Y:S01]  /*00f0*/  IADD3 R2, PT, PT, R8.reuse, -0x2, RZ ;  /* 0xfffffffe08027810 */ /* 0x040fe20007ffe0ff */
[----:B------:R-:W-:Y:S01]  /*0100*/  HFMA2 R9, -RZ, RZ, 0, 5.9604644775390625e-08 ;  /* 0x00000001ff097431 */ /* 0x000fe200000001ff */
[----:B------:R-:W-:Y:S02]  /*0110*/  IADD3 R8, PT, PT, R8, -0x1, RZ ;  /* 0xffffffff08087810 */ /* 0x000fe40007ffe0ff */
[----:B------:R-:W-:Y:S02]  /*0120*/  ISETP.GE.U32.AND P0, PT, R2, 0xf, PT ;  /* 0x0000000f0200780c */ /* 0x000fe40003f06070 */
[----:B------:R-:W-:-:S11]  /*0130*/  LOP3.LUT R20, R8, 0xf, RZ, 0xc0, !PT ;  /* 0x0000000f08147812 */ /* 0x000fd600078ec0ff */
[----:B------:R-:W-:Y:S05]  /*0140*/  @!P0 BRA `(.L_x_1) ;  /* 0x0000000000988947 */ /* 0x000fea0003800000 */
[----:B------:R-:W-:Y:S02]  /*0150*/  IADD3 R12, P0, PT, R6, 0x20, RZ ;  /* 0x00000020060c7810 */ /* 0x000fe40007f1e0ff */
[----:B------:R-:W-:Y:S02]  /*0160*/  LOP3.LUT R11, R8, 0xfffffff0, RZ, 0xc0, !PT ;  /* 0xfffffff0080b7812 */ /* 0x000fe400078ec0ff */
[----:B------:R-:W-:Y:S02]  /*0170*/  MOV R9, RZ ;  /* 0x000000ff00097202 */ /* 0x000fe40000000f00 */
[----:B------:R-:W-:Y:S02]  /*0180*/  IADD3 R11, PT, PT, -R11, RZ, RZ ;  /* 0x000000ff0b0b7210 */ /* 0x000fe40007ffe1ff */
[----:B------:R-:W-:-:S07]  /*0190*/  IADD3.X R13, PT, PT, RZ, R7, RZ, P0, !PT ;  /* 0x00000007ff0d7210 */ /* 0x000fce00007fe4ff */
.L_x_2:
[----:B------:R-:W-:Y:S02]  /*01a0*/  MOV R2, R12 ;  /* 0x0000000c00027202 */ /* 0x000fe40000000f00 */
[----:B------:R-:W-:-:S05]  /*01b0*/  MOV R3, R13 ;  /* 0x0000000d00037202 */ /* 0x000fca0000000f00 */
[----:B------:R-:W2:Y:S04]  /*01c0*/  LDG.E R19, desc[UR6][R2.64+-0x1c] ;  /* 0xffffe40602137981 */ /* 0x000ea8000c1e1900 */
[----:B------:R-:W2:Y:S04]  /*01d0*/  LDG.E R16, desc[UR6][R2.64+-0x18] ;  /* 0xffffe80602107981 */ /* 0x000ea8000c1e1900 */
[----:B------:R-:W3:Y:S04]  /*01e0*/  LDG.E R21, desc[UR6][R2.64+-0x14] ;  /* 0xffffec0602157981 */ /* 0x000ee8000c1e1900 */
[----:B------:R-:W3:Y:S04]  /*01f0*/  LDG.E R18, desc[UR6][R2.64+-0x10] ;  /* 0xfffff00602127981 */ /* 0x000ee8000c1e1900 */
[----:B------:R-:W4:Y:S04]  /*0200*/  LDG.E R23, desc[UR6][R2.64+-0xc] ;  /* 0xfffff40602177981 */ /* 0x000f28000c1e1900 */
[----:B------:R-:W4:Y:S04]  /*0210*/  LDG.E R22, desc[UR6][R2.64+-0x8] ;  /* 0xfffff80602167981 */ /* 0x000f28000c1e1900 */
[----:B------:R-:W4:Y:S04]  /*0220*/  LDG.E R14, desc[UR6][R2.64+-0x4] ;  /* 0xfffffc06020e7981 */ /* 0x000f28000c1e1900 */
[----:B------:R-:W4:Y:S04]  /*0230*/  LDG.E R17, desc[UR6][R2.64] ;  /* 0x0000000602117981 */ /* 0x000f28000c1e1900 */
[----:B------:R-:W4:Y:S04]  /*0240*/  LDG.E R15, desc[UR6][R2.64+0x4] ;  /* 0x00000406020f7981 */ /* 0x000f28000c1e1900 */
[----:B------:R-:W4:Y:S04]  /*0250*/  LDG.E R12, desc[UR6][R2.64+0x8] ;  /* 0x00000806020c7981 */ /* 0x000f28000c1e1900 */
[----:B------:R-:W4:Y:S04]  /*0260*/  LDG.E R13, desc[UR6][R2.64+0xc] ;  /* 0x00000c06020d7981 */ /* 0x000f28000c1e1900 */
[----:B------:R-:W4:Y:S01]  /*0270*/  LDG.E R10, desc[UR6][R2.64+0x10] ;  /* 0x00001006020a7981 */ /* 0x000f22000c1e1900 */
[----:B--2--5:R-:W-:-:S03]  /*0280*/  FMNMX3 R16, R0, R19, R16, !PT ;  /* 0x0000001300107276 */ /* 0x024fc60007800010 */
[----:B------:R-:W2:Y:S04]  /*0290*/  LDG.E R19, desc[UR6][R2.64+0x14] ;  /* 0x0000140602137981 */ /* 0x000ea8000c1e1900 */
[----:B------:R-:W2:Y:S01]  /*02a0*/  LDG.E R0, desc[UR6][R2.64+0x18] ;  /* 0x0000180602007981 */ /* 0x000ea2000c1e1900 */
[----:B---3--:R-:W-:-:S03]  /*02b0*/  FMNMX3 R18, R16, R21, R18, !PT ;  /* 0x0000001510127276 */ /* 0x008fc60007800012 */
[----:B------:R-:W3:Y:S04]  /*02c0*/  LDG.E R16, desc[UR6][R2.64+0x1c] ;  /* 0x00001c0602107981 */ /* 0x000ee8000c1e1900 */
[----:B------:R-:W3:Y:S01]  /*02d0*/  LDG.E R21, desc[UR6][R2.64+0x20] ;  /* 0x0000200602157981 */ /* 0x000ee2000c1e1900 */
[----:B------:R-:W-:Y:S02]  /*02e0*/  IADD3 R11, PT, PT, R11, 0x10, RZ ;  /* 0x000000100b0b7810 */ /* 0x000fe40007ffe0ff */
[----:B----4-:R-:W-:Y:S02]  /*02f0*/  FMNMX3 R18, R18, R23, R22, !PT ;  /* 0x0000001712127276 */ /* 0x010fe40007800016 */
[----:B------:R-:W-:Y:S02]  /*0300*/  ISETP.NE.AND P0, PT, R11, RZ, PT ;  /* 0x000000ff0b00720c */ /* 0x000fe40003f05270 */
[----:B------:R-:W-:-:S02]  /*0310*/  IADD3 R9, PT, PT, R9, 0x10, RZ ;  /* 0x0000001009097810 */ /* 0x000fc40007ffe0ff */
[----:B------:R-:W-:-:S04]  /*0320*/  FMNMX3 R14, R18, R14, R17, !PT ;  /* 0x0000000e120e7276 */ /* 0x000fc80007800011 */
[----:B------:R-:W-:-:S04]  /*0330*/  FMNMX3 R12, R14, R15, R12, !PT ;  /* 0x0000000f0e0c7276 */ /* 0x000fc8000780000c */
[----:B------:R-:W-:Y:S02]  /*0340*/  FMNMX3 R10, R12, R13, R10, !PT ;  /* 0x0000000d0c0a7276 */ /* 0x000fe4000780000a */
[----:B------:R-:W-:-:S04]  /*0350*/  IADD3 R12, P1, PT, R2, 0x40, RZ ;  /* 0x00000040020c7810 */ /* 0x000fc80007f3e0ff */
[----:B------:R-:W-:Y:S02]  /*0360*/  IADD3.X R13, PT, PT, RZ, R3, RZ, P1, !PT ;  /* 0x00000003ff0d7210 */ /* 0x000fe40000ffe4ff */
[----:B--2---:R-:W-:-:S04]  /*0370*/  FMNMX3 R0, R10, R19, R0, !PT ;  /* 0x000000130a007276 */ /* 0x004fc80007800000 */
[----:B---3--:R-:W-:Y:S01]  /*0380*/  FMNMX3 R0, R0, R16, R21, !PT ;  /* 0x0000001000007276 */ /* 0x008fe20007800015 */
[----:B------:R-:W-:Y:S06]  /*0390*/  @P0 BRA `(.L_x_2) ;  /* 0xfffffffc00800947 */ /* 0x000fec000383ffff */
[----:B------:R-:W-:-:S07]  /*03a0*/  IADD3 R9, PT, PT, R9, 0x1, RZ ;  /* 0x0000000109097810 */ /* 0x000fce0007ffe0ff */
.L_x_1:
[----:B------:R-:W-:-:S13]  /*03b0*/  ISETP.NE.AND P0, PT, R20, RZ, PT ;  /* 0x000000ff1400720c */ /* 0x000fda0003f05270 */
[----:B------:R-:W-:Y:S05]  /*03c0*/  @!P0 BRA `(.L_x_0) ;  /* 0x0000000000b48947 */ /* 0x000fea0003800000 */
[----:B------:R-:W-:Y:S02]  /*03d0*/  ISETP.GE.U32.AND P0, PT, R20, 0x8, PT ;  /* 0x000000081400780c */ /* 0x000fe40003f06070 */
[----:B------:R-:W-:-:S04]  /*03e0*/  LOP3.LUT R18, R8, 0x7, RZ, 0xc0, !PT ;  /* 0x0000000708127812 */ /* 0x000fc800078ec0ff */
[----:B------:R-:W-:-:S07]  /*03f0*/  ISETP.NE.AND P1, PT, R18, RZ, PT ;  /* 0x000000ff1200720c */ /* 0x000fce0003f25270 */
[----:B------:R-:W-:Y:S06]  /*0400*/  @!P0 BRA `(.L_x_3) ;  /* 0x0000000000388947 */ /* 0x000fec0003800000 */
[----:B------:R-:W-:-:S05]  /*0410*/  IMAD.WIDE.U32 R2, R9, 0x4, R6 ;  /* 0x0000000409027825 */ /* 0x000fca00078e0006 */
[----:B------:R-:W2:Y:S04]  /*0420*/  LDG.E R11, desc[UR6][R2.64] ;  /* 0x00000006020b7981 */ /* 0x000ea8000c1e1900 */
[----:B------:R-:W2:Y:S04]  /*0430*/  LDG.E R10, desc[UR6][R2.64+0x4] ;  /* 0x00000406020a7981 */ /* 0x000ea8000c1e1900 */
[----:B------:R-:W3:Y:S04]  /*0440*/  LDG.E R13, desc[UR6][R2.64+0x8] ;  /* 0x00000806020d7981 */ /* 0x000ee8000c1e1900 */
[----:B------:R-:W3:Y:S04]  /*0450*/  LDG.E R12, desc[UR6][R2.64+0xc] ;  /* 0x00000c06020c7981 */ /* 0x000ee8000c1e1900 */
[----:B------:R-:W4:Y:S04]  /*0460*/  LDG.E R15, desc[UR6][R2.64+0x10] ;  /* 0x00001006020f7981 */ /* 0x000f28000c1e1900 */
[----:B------:R-:W4:Y:S04]  /*0470*/  LDG.E R14, desc[UR6][R2.64+0x14] ;  /* 0x00001406020e7981 */ /* 0x000f28000c1e1900 */
[----:B------:R-:W4:Y:S04]  /*0480*/  LDG.E R17, desc[UR6][R2.64+0x18] ;  /* 0x0000180602117981 */ /* 0x000f28000c1e1900 */
[----:B------:R-:W4:Y:S01]  /*0490*/  LDG.E R16, desc[UR6][R2.64+0x1c] ;  /* 0x00001c0602107981 */ /* 0x000f22000c1e1900 */
[----:B------:R-:W-:-:S02]  /*04a0*/  IADD3 R9, PT, PT, R9, 0x8, RZ ;  /* 0x0000000809097810 */ /* 0x000fc40007ffe0ff */
[----:B--2--5:R-:W-:-:S04]  /*04b0*/  FMNMX3 R10, R0, R11, R10, !PT ;  /* 0x0000000b000a7276 */ /* 0x024fc8000780000a */
[----:B---3--:R-:W-:-:S04]  /*04c0*/  FMNMX3 R10, R10, R13, R12, !PT ;  /* 0x0000000d0a0a7276 */ /* 0x008fc8000780000c */
[----:B----4-:R-:W-:-:S04]  /*04d0*/  FMNMX3 R10, R10, R15, R14, !PT ;  /* 0x0000000f0a0a7276 */ /* 0x010fc8000780000e */
[----:B------:R-:W-:-:S07]  /*04e0*/  FMNMX3 R0, R10, R17, R16, !PT ;  /* 0x000000110a007276 */ /* 0x000fce0007800010 */
.L_x_3:
        /* <DEDUP_REMOVED lines=9> */
[----:B------:R-:W3:Y:S01]  /*0580*/  LDG.E R12, desc[UR6][R2.64+0xc] ;  /* 0x00000c06020c7981 */ /* 0x000ee2000c1e1900 */
[----:B------:R-:W-:-:S02]  /*0590*/  IADD3 R9, PT, PT, R9, 0x4, RZ ;  /* 0x0000000409097810 */ /* 0x000fc40007ffe0ff */
[----:B--2--5:R-:W-:-:S04]  /*05a0*/  FMNMX3 R0, R0, R11, R10, !PT ;  /* 0x0000000b00007276 */ /* 0x024fc8000780000a */
[----:B---3--:R-:W-:-:S07]  /*05b0*/  FMNMX3 R0, R0, R13, R12, !PT ;  /* 0x0000000d00007276 */ /* 0x008fce000780000c */
.L_x_4:
[----:B------:R-:W-:Y:S05]  /*05c0*/  @!P1 BRA `(.L_x_0) ;  /* 0x0000000000349947 */ /* 0x000fea0003800000 */
[----:B------:R-:W0:Y:S01]  /*05d0*/  LDCU.64 UR4, c[0x0][0x380] ;  /* 0x00007000ff0477ac */ /* 0x000e220008000a00 */
[----:B------:R-:W-:Y:S01]  /*05e0*/  IMAD.WIDE.U32 R2, R9, 0x4, R4 ;  /* 0x0000000409027825 */ /* 0x000fe200078e0004 */
[----:B------:R-:W-:Y:S02]  /*05f0*/  IADD3 R8, PT, PT, -R8, RZ, RZ ;  /* 0x000000ff08087210 */ /* 0x000fe40007ffe1ff */
[----:B0-----:R-:W-:-:S04]  /*0600*/  IADD3 R2, P0, PT, R2, UR4, RZ ;  /* 0x0000000402027c10 */ /* 0x001fc8000ff1e0ff */
[----:B------:R-:W-:-:S09]  /*0610*/  IADD3.X R9, PT, PT, R3, UR5, RZ, P0, !PT ;  /* 0x0000000503097c10 */ /* 0x000fd200087fe4ff */
.L_x_5:
[----:B------:R-:W-:-:S06]  /*0620*/  MOV R3, R9 ;  /* 0x0000000900037202 */ /* 0x000fcc0000000f00 */
[----:B------:R0:W2:Y:S01]  /*0630*/  LDG.E R3, desc[UR6][R2.64] ;  /* 0x0000000602037981 */ /* 0x0000a2000c1e1900 */
[----:B------:R-:W-:-:S04]  /*0640*/  IADD3 R8, PT, PT, R8, 0x1, RZ ;  /* 0x0000000108087810 */ /* 0x000fc80007ffe0ff */
[----:B------:R-:W-:Y:S02]  /*0650*/  ISETP.NE.AND P0, PT, R8, RZ, PT ;  /* 0x000000ff0800720c */ /* 0x000fe40003f05270 */
[----:B0-----:R-:W-:-:S04]  /*0660*/  IADD3 R2, P1, PT, R2, 0x4, RZ ;  /* 0x0000000402027810 */ /* 0x001fc80007f3e0ff */
[----:B------:R-:W-:Y:S02]  /*0670*/  IADD3.X R9, PT, PT, RZ, R9, RZ, P1, !PT ;  /* 0x00000009ff097210 */ /* 0x000fe40000ffe4ff */
[----:B--2--5:R-:W-:-:S05]  /*0680*/  FMNMX R0, R3, R0, !PT ;  /* 0x0000000003007209 */ /* 0x024fca0007800000 */
[----:B------:R-:W-:Y:S05]  /*0690*/  @P0 BRA `(.L_x_5) ;  /* 0xfffffffc00e00947 */ /* 0x000fea000383ffff */
.L_x_0:
[----:B------:R-:W0:Y:S01]  /*06a0*/  LDC R2, c[0x0][0x38c] ;  /* 0x0000e300ff027b82 */ /* 0x000e220000000800 */
[----:B------:R-:W-:Y:S01]  /*06b0*/  HFMA2 R3, -RZ, RZ, 0, 0 ;  /* 0x00000000ff037431 */ /* 0x000fe200000001ff */
[----:B0-----:R-:W-:-:S13]  /*06c0*/  ISETP.GE.AND P0, PT, R2, 0x1, PT ;  /* 0x000000010200780c */ /* 0x001fda0003f06270 */
[----:B------:R-:W-:Y:S05]  /*06d0*/  @!P0 BRA `(.L_x_6) ;  /* 0x0000000c007c8947 */ /* 0x000fea0003800000 */
[C---:B------:R-:W-:Y:S02]  /*06e0*/  ISETP.GE.U32.AND P1, PT, R2.reuse, 0x8, PT ;  /* 0x000000080200780c */ /* 0x040fe40003f26070 */
[----:B------:R-:W-:Y:S02]  /*06f0*/  LOP3.LUT R22, R2, 0x7, RZ, 0xc0, !PT ;  /* 0x0000000702167812 */ /* 0x000fe400078ec0ff */
[----:B------:R-:W-:Y:S02]  /*0700*/  MOV R3, RZ ;  /* 0x000000ff00037202 */ /* 0x000fe40000000f00 */
[----:B------:R-:W-:Y:S02]  /*0710*/  ISETP.NE.AND P0, PT, R22, RZ, PT ;  /* 0x000000ff1600720c */ /* 0x000fe40003f05270 */
[----:B------:R-:W-:-:S05]  /*0720*/  MOV R11, RZ ;  /* 0x000000ff000b7202 */ /* 0x000fca0000000f00 */
[----:B------:R-:W-:Y:S06]  /*0730*/  @!P1 BRA `(.L_x_7) ;  /* 0x0000000400b89947 */ /* 0x000fec0003800000 */
[----:B------:R-:W-:Y:S02]  /*0740*/  IADD3 R12, P1, PT, R6, 0x10, RZ ;  /* 0x00000010060c7810 */ /* 0x000fe40007f3e0ff */
[----:B------:R-:W-:Y:S02]  /*0750*/  LOP3.LUT R11, R2, 0x7ffffff8, RZ, 0xc0, !PT ;  /* 0x7ffffff8020b7812 */ /* 0x000fe400078ec0ff */
[----:B------:R-:W-:Y:S02]  /*0760*/  MOV R3, RZ ;  /* 0x000000ff00037202 */ /* 0x000fe40000000f00 */
[----:B------:R-:W-:Y:S02]  /*0770*/  IADD3.X R13, PT, PT, RZ, R7, RZ, P1, !PT ;  /* 0x00000007ff0d7210 */ /* 0x000fe40000ffe4ff */
[----:B------:R-:W-:-:S07]  /*0780*/  IADD3 R10, PT, PT, -R11, RZ, RZ ;  /* 0x000000ff0b0a7210 */ /* 0x000fce0007ffe1ff */
.L_x_8:
[----:B------:R-:W-:Y:S02]  /*0790*/  MOV R8, R12 ;  /* 0x0000000c00087202 */ /* 0x000fe40000000f00 */
[----:B------:R-:W-:-:S05]  /*07a0*/  MOV R9, R13 ;  /* 0x0000000d00097202 */ /* 0x000fca0000000f00 */
[----:B------:R-:W2:Y:S04]  /*07b0*/  LDG.E R13, desc[UR6][R8.64+-0x10] ;  /* 0xfffff006080d7981 */ /* 0x000ea8000c1e1900 */
[----:B------:R-:W3:Y:S04]  /*07c0*/  LDG.E R23, desc[UR6][R8.64+-0xc] ;  /* 0xfffff40608177981 */ /* 0x000ee8000c1e1900 */
[----:B------:R-:W4:Y:S01]  /*07d0*/  LDG.E R27, desc[UR6][R8.64+-0x8] ;  /* 0xfffff806081b7981 */ /* 0x000f22000c1e1900 */
[----:B------:R-:W-:-:S03]  /*07e0*/  HFMA2 R2, -RZ, RZ, 0.96630859375, -0.0022525787353515625 ;  /* 0x3bbb989dff027431 */ /* 0x000fc600000001ff */
[----:B------:R-:W4:Y:S01]  /*07f0*/  LDG.E R21, desc[UR6][R8.64+-0x4] ;  /* 0xfffffc0608157981 */ /* 0x000f22000c1e1900 */
[----:B------:R-:W-:-:S03]  /*0800*/  MOV R12, 0x437c0000 ;  /* 0x437c0000000c7802 */ /* 0x000fc60000000f00 */
[----:B------:R-:W4:Y:S04]  /*0810*/  LDG.E R19, desc[UR6][R8.64] ;  /* 0x0000000608137981 */ /* 0x000f28000c1e1900 */
[----:B------:R-:W4:Y:S01]  /*0820*/  LDG.E R17, desc[UR6][R8.64+0x4] ;  /* 0x0000040608117981 */ /* 0x000f22000c1e1900 */
[----:B--2--5:R-:W-:-:S04]  /*0830*/  FADD R25, R13, -R0 ;  /* 0x800000000d197221 */ /* 0x024fc80000000000 */
[----:B------:R-:W-:Y:S01]  /*0840*/  FFMA.SAT R15, R25, R2, 0.5 ;  /* 0x3f000000190f7423 */ /* 0x000fe20000002002 */
[----:B---3--:R-:W-:-:S03]  /*0850*/  FADD R13, R23, -R0 ;  /* 0x80000000170d7221 */ /* 0x008fc60000000000 */
[----:B------:R-:W-:Y:S01]  /*0860*/  FFMA.RM R18, R15, R12, 12582913 ;  /* 0x4b4000010f127423 */ /* 0x000fe2000000400c */
[----:B------:R-:W-:-:S03]  /*0870*/  FFMA.SAT R15, R13, R2, 0.5 ;  /* 0x3f0000000d0f7423 */ /* 0x000fc60000002002 */
[----:B------:R-:W-:Y:S01]  /*0880*/  FADD R16, R18, -12583039 ;  /* 0xcb40007f12107421 */ /* 0x000fe20000000000 */
[----:B------:R-:W-:Y:S02]  /*0890*/  FFMA.RM R14, R15, R12, 12582913 ;  /* 0x4b4000010f0e7423 */ /* 0x000fe4000000400c */
[----:B------:R-:W2:Y:S01]  /*08a0*/  LDG.E R15, desc[UR6][R8.64+0x8] ;  /* 0x00000806080f7981 */ /* 0x000ea2000c1e1900 */
[----:B------:R-:W-:-:S04]  /*08b0*/  FFMA R16, R25, 1.4426950216293334961, -R16 ;  /* 0x3fb8aa3b19107823 */ /* 0x000fc80000000810 */
[----:B------:R-:W-:Y:S01]  /*08c0*/  FFMA R20, R25, 1.925963033500011079e-08, R16 ;  /* 0x32a5706019147823 */ /* 0x000fe20000000010 */
[----:B------:R-:W-:-:S04]  /*08d0*/  FADD R16, R14, -12583039 ;  /* 0xcb40007f0e107421 */ /* 0x000fc80000000000 */
[----:B------:R-:W-:-:S04]  /*08e0*/  FFMA R24, R13, 1.4426950216293334961, -R16 ;  /* 0x3fb8aa3b0d187823 */ /* 0x000fc80000000810 */
[----:B------:R-:W-:Y:S02]  /*08f0*/  FFMA R24, R13, 1.925963033500011079e-08, R24 ;  /* 0x32a570600d187823 */ /* 0x000fe40000000018 */
[----:B------:R-:W3:Y:S01]  /*0900*/  LDG.E R13, desc[UR6][R8.64+0xc] ;  /* 0x00000c06080d7981 */ /* 0x000ee2000c1e1900 */
[----:B----4-:R-:W-:-:S04]  /*0910*/  FADD R23, R27, -R0 ;  /* 0x800000001b177221 */ /* 0x010fc80000000000 */
[----:B------:R-:W-:-:S04]  /*0920*/  FFMA.SAT R25, R23, R2, 0.5 ;  /* 0x3f00000017197423 */ /* 0x000fc80000002002 */
[----:B------:R-:W-:Y:S02]  /*0930*/  FFMA.RM R16, R25, R12, 12582913 ;  /* 0x4b40000119107423 */ /* 0x000fe4000000400c */
[----:B------:R-:W0:Y:S02]  /*0940*/  MUFU.EX2 R25, R20 ;  /* 0x0000001400197308 */ /* 0x000e240000000800 */
[----:B------:R-:W-:-:S04]  /*0950*/  FADD R26, R16, -12583039 ;  /* 0xcb40007f101a7421 */ /* 0x000fc80000000000 */
[----:B------:R-:W-:Y:S01]  /*0960*/  FFMA R26, R23, 1.4426950216293334961, -R26 ;  /* 0x3fb8aa3b171a7823 */ /* 0x000fe2000000081a */
[----:B------:R-:W-:-:S03]  /*0970*/  SHF.L.U32 R18, R18, 0x17, RZ ;  /* 0x0000001712127819 */ /* 0x000fc600000006ff */
[----:B------:R-:W-:Y:S02]  /*0980*/  FFMA R26, R23, 1.925963033500011079e-08, R26 ;  /* 0x32a57060171a7823 */ /* 0x000fe4000000001a */
[----:B------:R-:W1:Y:S01]  /*0990*/  MUFU.EX2 R23, R24 ;  /* 0x0000001800177308 */ /* 0x000e620000000800 */
[----:B0-----:R-:W-:-:S07]  /*09a0*/  FMUL R25, R18, R25 ;  /* 0x0000001912197220 */ /* 0x001fce0000400000 */
[----:B------:R-:W0:Y:S01]  /*09b0*/  MUFU.EX2 R18, R26 ;  /* 0x0000001a00127308 */ /* 0x000e220000000800 */
[----:B------:R-:W-:Y:S01]  /*09c0*/  SHF.L.U32 R14, R14, 0x17, RZ ;  /* 0x000000170e0e7819 */ /* 0x000fe200000006ff */
[----:B------:R-:W-:Y:S01]  /*09d0*/  FADD R21, R21, -R0 ;  /* 0x8000000015157221 */ /* 0x000fe20000000000 */
[----:B------:R-:W-:-:S03]  /*09e0*/  SHF.L.U32 R27, R16, 0x17, RZ ;  /* 0x00000017101b7819 */ /* 0x000fc600000006ff */
[----:B-1----:R-:W-:Y:S01]  /*09f0*/  FMUL R14, R14, R23 ;  /* 0x000000170e0e7220 */ /* 0x002fe20000400000 */
[----:B------:R-:W-:-:S04]  /*0a00*/  FFMA.SAT R23, R21, R2, 0.5 ;  /* 0x3f00000015177423 */ /* 0x000fc80000002002 */
[----:B------:R-:W-:Y:S01]  /*0a10*/  FFMA.RM R16, R23, R12, 12582913 ;  /* 0x4b40000117107423 */ /* 0x000fe2000000400c */
[----:B------:R-:W-:Y:S01]  /*0a20*/  FADD R23, R19, -R0 ;  /* 0x8000000013177221 */ /* 0x000fe20000000000 */
[----:B0-----:R-:W-:Y:S02]  /*0a30*/  FMUL R19, R27, R18 ;  /* 0x000000121b137220 */ /* 0x001fe40000400000 */
[----:B------:R-:W-:Y:S01]  /*0a40*/  FADD R18, R16, -12583039 ;  /* 0xcb40007f10127421 */ /* 0x000fe20000000000 */
[----:B------:R-:W-:Y:S01]  /*0a50*/  FFMA.SAT R27, R23, R2, 0.5 ;  /* 0x3f000000171b7423 */ /* 0x000fe20000002002 */
[----:B------:R0:W-:Y:S01]  /*0a60*/  STG.E desc[UR6][R8.64+-0x10], R25 ;  /* 0xfffff01908007986 */ /* 0x0001e2000c101906 */
[----:B------:R-:W-:Y:S01]  /*0a70*/  FADD R3, R25, R3 ;  /* 0x0000000319037221 */ /* 0x000fe20000000000 */
[----:B------:R-:W-:Y:S01]  /*0a80*/  FFMA R20, R21, 1.4426950216293334961, -R18 ;  /* 0x3fb8aa3b15147823 */ /* 0x000fe20000000812 */
[----:B------:R-:W-:-:S04]  /*0a90*/  FFMA.RM R18, R27, R12, 12582913 ;  /* 0x4b4000011b127423 */ /* 0x000fc8000000400c */
[----:B------:R-:W-:Y:S01]  /*0aa0*/  FADD R24, R18, -12583039 ;  /* 0xcb40007f12187421 */ /* 0x000fe20000000000 */
[----:B0-----:R-:W-:-:S03]  /*0ab0*/  FADD R25, R17, -R0 ;  /* 0x8000000011197221 */ /* 0x001fc60000000000 */
[----:B------:R-:W-:Y:S01]  /*0ac0*/  FFMA R24, R23, 1.4426950216293334961, -R24 ;  /* 0x3fb8aa3b17187823 */ /* 0x000fe20000000818 */
[----:B------:R-:W-:Y:S01]  /*0ad0*/  FFMA.SAT R17, R25, R2, 0.5 ;  /* 0x3f00000019117423 */ /* 0x000fe20000002002 */
[----:B------:R-:W-:-:S03]  /*0ae0*/  FFMA R20, R21, 1.925963033500011079e-08, R20 ;  /* 0x32a5706015147823 */ /* 0x000fc60000000014 */
[----:B------:R-:W-:Y:S01]  /*0af0*/  FFMA.RM R17, R17, R12, 12582913 ;  /* 0x4b40000111117423 */ /* 0x000fe2000000400c */
[----:B------:R-:W-:-:S03]  /*0b00*/  FFMA R23, R23, 1.925963033500011079e-08, R24 ;  /* 0x32a5706017177823 */ /* 0x000fc60000000018 */
[----:B------:R-:W-:-:S04]  /*0b10*/  FADD R24, R17, -12583039 ;  /* 0xcb40007f11187421 */ /* 0x000fc80000000000 */
[----:B------:R-:W-:-:S04]  /*0b20*/  FFMA R24, R25, 1.4426950216293334961, -R24 ;  /* 0x3fb8aa3b19187823 */ /* 0x000fc80000000818 */
[----:B------:R-:W-:Y:S01]  /*0b30*/  FFMA R25, R25, 1.925963033500011079e-08, R24 ;  /* 0x32a5706019197823 */ /* 0x000fe20000000018 */
[----:B------:R-:W-:Y:S01]  /*0b40*/  MUFU.EX2 R20, R20 ;  /* 0x0000001400147308 */ /* 0x000fe20000000800 */
[----:B------:R-:W-:Y:S01]  /*0b50*/  SHF.L.U32 R17, R17, 0x17, RZ ;  /* 0x0000001711117819 */ /* 0x000fe200000006ff */
[----:B------:R-:W-:Y:S01]  /*0b60*/  FADD R26, R3, R14 ;  /* 0x0000000e031a7221 */ /* 0x000fe20000000000 */
[----:B------:R-:W-:Y:S01]  /*0b70*/  SHF.L.U32 R18, R18, 0x17, RZ ;  /* 0x0000001712127819 */ /* 0x000fe200000006ff */
[----:B------:R-:W-:Y:S01]  /*0b80*/  STG.E desc[UR6][R8.64+-0xc], R14 ;  /* 0xfffff40e08007986 */ /* 0x000fe2000c101906 */
[----:B------:R-:W-:Y:S01]  /*0b90*/  IADD3 R10, PT, PT, R10, 0x8, RZ ;  /* 0x000000080a0a7810 */ /* 0x000fe20007ffe0ff */
[----:B------:R-:W-:Y:S02]  /*0ba0*/  FADD R3, R26, R19 ;  /* 0x000000131a037221 */ /* 0x000fe40000000000 */
[----:B------:R-:W-:Y:S01]  /*0bb0*/  STG.E desc[UR6][R8.64+-0x8], R19 ;  /* 0xfffff81308007986 */ /* 0x000fe2000c101906 */
[----:B------:R-:W-:Y:S01]  /*0bc0*/  ISETP.NE.AND P1, PT, R10, RZ, PT ;  /* 0x000000ff0a00720c */ /* 0x000fe20003f25270 */
[----:B--2---:R-:W-:-:S04]  /*0bd0*/  FADD R21, R15, -R0 ;  /* 0x800000000f157221 */ /* 0x004fc80000000000 */
[----:B------:R-:W-:-:S04]  /*0be0*/  FFMA.SAT R15, R21, R2, 0.5 ;  /* 0x3f000000150f7423 */ /* 0x000fc80000002002 */
[----:B------:R-:W-:-:S04]  /*0bf0*/  FFMA.RM R15, R15, R12, 12582913 ;  /* 0x4b4000010f0f7423 */ /* 0x000fc8000000400c */
[----:B------:R-:W-:Y:S01]  /*0c00*/  FADD R24, R15, -12583039 ;  /* 0xcb40007f0f187421 */ /* 0x000fe20000000000 */
[----:B---3--:R-:W-:-:S03]  /*0c10*/  FADD R27, R13, -R0 ;  /* 0x800000000d1b7221 */ /* 0x008fc60000000000 */
[----:B------:R-:W-:Y:S01]  /*0c20*/  FFMA R24, R21, 1.4426950216293334961, -R24 ;  /* 0x3fb8aa3b15187823 */ /* 0x000fe20000000818 */
[----:B------:R-:W-:-:S03]  /*0c30*/  FFMA.SAT R29, R27, R2, 0.5 ;  /* 0x3f0000001b1d7423 */ /* 0x000fc60000002002 */
[----:B------:R-:W-:Y:S01]  /*0c40*/  FFMA R21, R21, 1.925963033500011079e-08, R24 ;  /* 0x32a5706015157823 */ /* 0x000fe20000000018 */
[----:B------:R-:W-:-:S04]  /*0c50*/  FFMA.RM R12, R29, R12, 12582913 ;  /* 0x4b4000011d0c7423 */ /* 0x000fc8000000400c */
[----:B------:R-:W-:-:S04]  /*0c60*/  FADD R24, R12, -12583039 ;  /* 0xcb40007f0c187421 */ /* 0x000fc80000000000 */
[----:B------:R-:W-:-:S04]  /*0c70*/  FFMA R24, R27, 1.4426950216293334961, -R24 ;  /* 0x3fb8aa3b1b187823 */ /* 0x000fc80000000818 */
[----:B------:R-:W-:Y:S01]  /*0c80*/  FFMA R24, R27, 1.925963033500011079e-08, R24 ;  /* 0x32a570601b187823 */ /* 0x000fe20000000018 */
[----:B------:R-:W0:Y:S08]  /*0c90*/  MUFU.EX2 R2, R25 ;  /* 0x0000001900027308 */ /* 0x000e300000000800 */
[----:B------:R-:W1:Y:S08]  /*0ca0*/  MUFU.EX2 R21, R21 ;  /* 0x0000001500157308 */ /* 0x000e700000000800 */
[----:B------:R-:W2:Y:S08]  /*0cb0*/  MUFU.EX2 R24, R24 ;  /* 0x0000001800187308 */ /* 0x000eb00000000800 */
[----:B------:R3:W4:Y:S01]  /*0cc0*/  MUFU.EX2 R13, R23 ;  /* 0x00000017000d7308 */ /* 0x0007220000000800 */
[----:B0-----:R-:W-:Y:S01]  /*0cd0*/  FMUL R2, R17, R2 ;  /* 0x0000000211027220 */ /* 0x001fe20000400000 */
[----:B---3--:R-:W-:-:S02]  /*0ce0*/  SHF.L.U32 R23, R16, 0x17, RZ ;  /* 0x0000001710177819 */ /* 0x008fc400000006ff */
[----:B------:R-:W-:Y:S02]  /*0cf0*/  SHF.L.U32 R16, R15, 0x17, RZ ;  /* 0x000000170f107819 */ /* 0x000fe400000006ff */
[----:B------:R-:W-:Y:S01]  /*0d00*/  SHF.L.U32 R15, R12, 0x17, RZ ;  /* 0x000000170c0f7819 */ /* 0x000fe200000006ff */
[----:B------:R-:W-:Y:S02]  /*0d10*/  FMUL R20, R23, R20 ;  /* 0x0000001417147220 */ /* 0x000fe40000400000 */
[----:B-1----:R-:W-:Y:S02]  /*0d20*/  FMUL R16, R16, R21 ;  /* 0x0000001510107220 */ /* 0x002fe40000400000 */
[----:B--2---:R-:W-:Y:S01]  /*0d30*/  FMUL R15, R15, R24 ;  /* 0x000000180f0f7220 */ /* 0x004fe20000400000 */
[----:B------:R-:W-:Y:S04]  /*0d40*/  STG.E desc[UR6][R8.64+-0x4], R20 ;  /* 0xfffffc1408007986 */ /* 0x000fe8000c101906 */
[----:B------:R-:W-:Y:S04]  /*0d50*/  STG.E desc[UR6][R8.64+0x4], R2 ;  /* 0x0000040208007986 */ /* 0x000fe8000c101906 */
[----:B------:R-:W-:Y:S04]  /*0d60*/  STG.E desc[UR6][R8.64+0x8], R16 ;  /* 0x0000081008007986 */ /* 0x000fe8000c101906 */
[----:B------:R-:W-:Y:S01]  /*0d70*/  STG.E desc[UR6][R8.64+0xc], R15 ;  /* 0x00000c0f08007986 */ /* 0x000fe2000c101906 */
[----:B----4-:R-:W-:Y:S01]  /*0d80*/  FMUL R13, R18, R13 ;  /* 0x0000000d120d7220 */ /* 0x010fe20000400000 */
[----:B------:R-:W-:-:S04]  /*0d90*/  FADD R3, R3, R20 ;  /* 0x0000001403037221 */ /* 0x000fc80000000000 */
[----:B------:R-:W-:-:S04]  /*0da0*/  FADD R3, R3, R13 ;  /* 0x0000000d03037221 */ /* 0x000fc80000000000 */
[----:B------:R-:W-:Y:S01]  /*0db0*/  FADD R3, R3, R2 ;  /* 0x0000000203037221 */ /* 0x000fe20000000000 */
[----:B------:R-:W-:-:S03]  /*0dc0*/  IADD3 R12, P2, PT, R8, 0x20, RZ ;  /* 0x00000020080c7810 */ /* 0x000fc60007f5e0ff */
[----:B------:R-:W-:Y:S01]  /*0dd0*/  FADD R3, R3, R16 ;  /* 0x0000001003037221 */ /* 0x000fe20000000000 */
[----:B------:R0:W-:Y:S03]  /*0de0*/  STG.E desc[UR6][R8.64], R13 ;  /* 0x0000000d08007986 */ /* 0x0001e6000c101906 */
[----:B------:R-:W-:Y:S01]  /*0df0*/  FADD R3, R3, R15 ;  /* 0x0000000f03037221 */ /* 0x000fe20000000000 */
[----:B0-----:R-:W-:Y:S01]  /*0e00*/  IADD3.X R13, PT, PT, RZ, R9, RZ, P2, !PT ;  /* 0x00000009ff0d7210 */ /* 0x001fe200017fe4ff */
[----:B------:R-:W-:Y:S06]  /*0e10*/  @P1 BRA `(.L_x_8) ;  /* 0xfffffff8005c1947 */ /* 0x000fec000383ffff */
.L_x_7:
[----:B------:R-:W-:Y:S05]  /*0e20*/  @!P0 BRA `(.L_x_6) ;  /* 0x0000000400a88947 */ /* 0x000fea0003800000 */
[----:B------:R-:W0:Y:S01]  /*0e30*/  LDCU UR4, c[0x0][0x38c] ;  /* 0x00007180ff0477ac */ /* 0x000e220008000800 */
[----:B------:R-:W-:Y:S01]  /*0e40*/  ISETP.GE.U32.AND P0, PT, R22, 0x4, PT ;  /* 0x000000041600780c */ /* 0x000fe20003f06070 */
[----:B0-----:R-:W-:-:S04]  /*0e50*/  ULOP3.LUT UR5, UR4, 0x3, URZ, 0xc0, !UPT ;  /* 0x0000000304057892 */ /* 0x001fc8000f8ec0ff */
[----:B------:R-:W-:-:S08]  /*0e60*/  UISETP.NE.AND UP0, UPT, UR5, URZ, UPT ;  /* 0x000000ff0500728c */ /* 0x000fd0000bf05270 */
[----:B------:R-:W-:Y:S05]  /*0e70*/  @!P0 BRA `(.L_x_9) ;  /* 0x0000000000d08947 */ /* 0x000fea0003800000 */
[----:B------:R-:W-:-:S05]  /*0e80*/  IMAD.WIDE.U32 R8, R11, 0x4, R6 ;  /* 0x000000040b087825 */ /* 0x000fca00078e0006 */
[----:B------:R-:W2:Y:S04]  /*0e90*/  LDG.E R13, desc[UR6][R8.64] ;  /* 0x00000006080d7981 */ /* 0x000ea8000c1e1900 */
[----:B------:R-:W3:Y:S04]  /*0ea0*/  LDG.E R15, desc[UR6][R8.64+0x4] ;  /* 0x00000406080f7981 */ /* 0x000ee8000c1e1900 */
[----:B------:R-:W4:Y:S04]  /*0eb0*/  LDG.E R21, desc[UR6][R8.64+0x8] ;  /* 0x0000080608157981 */ /* 0x000f28000c1e1900 */
[----:B------:R-:W4:Y:S01]  /*0ec0*/  LDG.E R23, desc[UR6][R8.64+0xc] ;  /* 0x00000c0608177981 */ /* 0x000f22000c1e1900 */
[----:B------:R-:W-:Y:S01]  /*0ed0*/  HFMA2 R10, -RZ, RZ, 0.96630859375, -0.0022525787353515625 ;  /* 0x3bbb989dff0a7431 */ /* 0x000fe200000001ff */
[----:B------:R-:W-:-:S02]  /*0ee0*/  MOV R2, 0x437c0000 ;  /* 0x437c000000027802 */ /* 0x000fc40000000f00 */
[----:B------:R-:W-:Y:S01]  /*0ef0*/  IADD3 R11, PT, PT, R11, 0x4, RZ ;  /* 0x000000040b0b7810 */ /* 0x000fe20007ffe0ff */
[----:B--2--5:R-:W-:-:S04]  /*0f00*/  FADD R17, R13, -R0 ;  /* 0x800000000d117221 */ /* 0x024fc80000000000 */
[----:B------:R-:W-:Y:S01]  /*0f10*/  FFMA.SAT R13, R17, R10, 0.5 ;  /* 0x3f000000110d7423 */ /* 0x000fe2000000200a */
[----:B---3--:R-:W-:-:S03]  /*0f20*/  FADD R15, R15, -R0 ;  /* 0x800000000f0f7221 */ /* 0x008fc60000000000 */
[----:B------:R-:W-:Y:S01]  /*0f30*/  FFMA.RM R12, R13, R2, 12582913 ;  /* 0x4b4000010d0c7423 */ /* 0x000fe20000004002 */
[----:B------:R-:W-:Y:S01]  /*0f40*/  FFMA.SAT R19, R15, R10, 0.5 ;  /* 0x3f0000000f137423 */ /* 0x000fe2000000200a */
[--C-:B----4-:R-:W-:Y:S02]  /*0f50*/  FADD R13, R21, -R0.reuse ;  /* 0x80000000150d7221 */ /* 0x110fe40000000000 */
[----:B------:R-:W-:Y:S01]  /*0f60*/  FADD R16, R12, -12583039 ;  /* 0xcb40007f0c107421 */ /* 0x000fe20000000000 */
[----:B------:R-:W-:Y:S01]  /*0f70*/  FFMA.RM R14, R19, R2, 12582913 ;  /* 0x4b400001130e7423 */ /* 0x000fe20000004002 */
[----:B------:R-:W-:Y:S01]  /*0f80*/  FFMA.SAT R21, R13, R10, 0.5 ;  /* 0x3f0000000d157423 */ /* 0x000fe2000000200a */
[----:B------:R-:W-:Y:S01]  /*0f90*/  FADD R19, R23, -R0 ;  /* 0x8000000017137221 */ /* 0x000fe20000000000 */
[----:B------:R-:W-:Y:S01]  /*0fa0*/  FFMA R16, R17, 1.4426950216293334961, -R16 ;  /* 0x3fb8aa3b11107823 */ /* 0x000fe20000000810 */
[----:B------:R-:W-:Y:S01]  /*0fb0*/  FADD R18, R14, -12583039 ;  /* 0xcb40007f0e127421 */ /* 0x000fe20000000000 */
[----:B------:R-:W-:-:S02]  /*0fc0*/  SHF.L.U32 R12, R12, 0x17, RZ ;  /* 0x000000170c0c7819 */ /* 0x000fc400000006ff */
[----:B------:R-:W-:Y:S01]  /*0fd0*/  FFMA R17, R17, 1.925963033500011079e-08, R16 ;  /* 0x32a5706011117823 */ /* 0x000fe20000000010 */
[----:B------:R-:W-:Y:S01]  /*0fe0*/  FFMA.RM R16, R21, R2, 12582913 ;  /* 0x4b40000115107423 */ /* 0x000fe20000004002 */
[----:B------:R-:W-:Y:S01]  /*0ff0*/  FFMA.SAT R21, R19, R10, 0.5 ;  /* 0x3f00000013157423 */ /* 0x000fe2000000200a */
[----:B------:R-:W-:Y:S01]  /*1000*/  FFMA R18, R15, 1.4426950216293334961, -R18 ;  /* 0x3fb8aa3b0f127823 */ /* 0x000fe20000000812 */
[----:B------:R-:W-:Y:S01]  /*1010*/  SHF.L.U32 R14, R14, 0x17, RZ ;  /* 0x000000170e0e7819 */ /* 0x000fe200000006ff */
[C---:B------:R-:W-:Y:S01]  /*1020*/  FADD R10, R16.reuse, -12583039 ;  /* 0xcb40007f100a7421 */ /* 0x040fe20000000000 */
[----:B------:R-:W-:Y:S01]  /*1030*/  FFMA.RM R21, R21, R2, 12582913 ;  /* 0x4b40000115157423 */ /* 0x000fe20000004002 */
[----:B------:R-:W-:Y:S01]  /*1040*/  FFMA R18, R15, 1.925963033500011079e-08, R18 ;  /* 0x32a570600f127823 */ /* 0x000fe20000000012 */
[----:B------:R-:W0:Y:S01]  /*1050*/  MUFU.EX2 R17, R17 ;  /* 0x0000001100117308 */ /* 0x000e220000000800 */
[----:B------:R-:W-:Y:S01]  /*1060*/  FFMA R10, R13, 1.4426950216293334961, -R10 ;  /* 0x3fb8aa3b0d0a7823 */ /* 0x000fe2000000080a */
[----:B------:R-:W-:Y:S01]  /*1070*/  FADD R2, R21, -12583039 ;  /* 0xcb40007f15027421 */ /* 0x000fe20000000000 */
[----:B------:R-:W-:-:S02]  /*1080*/  SHF.L.U32 R16, R16, 0x17, RZ ;  /* 0x0000001710107819 */ /* 0x000fc400000006ff */
[----:B------:R-:W-:Y:S01]  /*1090*/  FFMA R10, R13, 1.925963033500011079e-08, R10 ;  /* 0x32a570600d0a7823 */ /* 0x000fe2000000000a */
[----:B------:R-:W-:Y:S01]  /*10a0*/  FFMA R2, R19, 1.4426950216293334961, -R2 ;  /* 0x3fb8aa3b13027823 */ /* 0x000fe20000000802 */
[----:B------:R-:W-:Y:S01]  /*10b0*/  SHF.L.U32 R21, R21, 0x17, RZ ;  /* 0x0000001715157819 */ /* 0x000fe200000006ff */
[----:B------:R-:W1:Y:S02]  /*10c0*/  MUFU.EX2 R15, R18 ;  /* 0x00000012000f7308 */ /* 0x000e640000000800 */
[----:B------:R-:W-:-:S06]  /*10d0*/  FFMA R2, R19, 1.925963033500011079e-08, R2 ;  /* 0x32a5706013027823 */ /* 0x000fcc0000000002 */
[----:B------:R-:W2:Y:S01]  /*10e0*/  MUFU.EX2 R13, R10 ;  /* 0x0000000a000d7308 */ /* 0x000ea20000000800 */
[----:B0-----:R-:W-:-:S04]  /*10f0*/  FMUL R12, R12, R17 ;  /* 0x000000110c0c7220 */ /* 0x001fc80000400000 */
[----:B------:R-:W-:Y:S01]  /*1100*/  FADD R3, R3, R12 ;  /* 0x0000000c03037221 */ /* 0x000fe20000000000 */
[----:B------:R0:W-:Y:S02]  /*1110*/  STG.E desc[UR6][R8.64], R12 ;  /* 0x0000000c08007986 */ /* 0x0001e4000c101906 */
[----:B------:R-:W3:Y:S01]  /*1120*/  MUFU.EX2 R2, R2 ;  /* 0x0000000200027308 */ /* 0x000ee20000000800 */
[----:B-1----:R-:W-:-:S04]  /*1130*/  FMUL R14, R14, R15 ;  /* 0x0000000f0e0e7220 */ /* 0x002fc80000400000 */
[----:B------:R-:W-:Y:S01]  /*1140*/  FADD R3, R3, R14 ;  /* 0x0000000e03037221 */ /* 0x000fe20000000000 */
[----:B------:R0:W-:Y:S01]  /*1150*/  STG.E desc[UR6][R8.64+0x4], R14 ;  /* 0x0000040e08007986 */ /* 0x0001e2000c101906 */
[----:B--2---:R-:W-:-:S04]  /*1160*/  FMUL R13, R16, R13 ;  /* 0x0000000d100d7220 */ /* 0x004fc80000400000 */
[----:B------:R-:W-:Y:S01]  /*1170*/  FADD R3, R3, R13 ;  /* 0x0000000d03037221 */ /* 0x000fe20000000000 */
[----:B------:R0:W-:Y:S01]  /*1180*/  STG.E desc[UR6][R8.64+0x8], R13 ;  /* 0x0000080d08007986 */ /* 0x0001e2000c101906 */
[----:B---3--:R-:W-:-:S04]  /*1190*/  FMUL R21, R21, R2 ;  /* 0x0000000215157220 */ /* 0x008fc80000400000 */
[----:B------:R-:W-:Y:S01]  /*11a0*/  FADD R3, R3, R21 ;  /* 0x0000001503037221 */ /* 0x000fe20000000000 */
[----:B------:R0:W-:Y:S06]  /*11b0*/  STG.E desc[UR6][R8.64+0xc], R21 ;  /* 0x00000c1508007986 */ /* 0x0001ec000c101906 */
.L_x_9:
[----:B------:R-:W-:Y:S05]  /*11c0*/  BRA.U !UP0, `(.L_x_6) ;  /* 0x0000000108c07547 */ /* 0x000fea000b800000 */
[----:B------:R-:W-:Y:S02]  /*11d0*/  UISETP.NE.AND UP0, UPT, UR5, 0x1, UPT ;  /* 0x000000010500788c */ /* 0x000fe4000bf05270 */
[----:B------:R-:W-:-:S04]  /*11e0*/  ULOP3.LUT UR4, UR4, 0x1, URZ, 0xc0, !UPT ;  /* 0x0000000104047892 */ /* 0x000fc8000f8ec0ff */
[----:B------:R-:W-:-:S03]  /*11f0*/  UISETP.NE.U32.AND UP1, UPT, UR4, 0x1, UPT ;  /* 0x000000010400788c */ /* 0x000fc6000bf25070 */
[----:B------:R-:W-:Y:S08]  /*1200*/  BRA.U !UP0, `(.L_x_10) ;  /* 0x0000000108707547 */ /* 0x000ff0000b800000 */
[----:B0-----:R-:W-:-:S05]  /*1210*/  IMAD.WIDE.U32 R8, R11, 0x4, R6 ;  /* 0x000000040b087825 */ /* 0x001fca00078e0006 */
[----:B------:R-:W2:Y:S04]  /*1220*/  LDG.E R13, desc[UR6][R8.64] ;  /* 0x00000006080d7981 */ /* 0x000ea8000c1e1900 */
[----:B------:R-:W3:Y:S01]  /*1230*/  LDG.E R15, desc[UR6][R8.64+0x4] ;  /* 0x00000406080f7981 */ /* 0x000ee2000c1e1900 */
[----:B------:R-:W-:Y:S01]  /*1240*/  HFMA2 R12, -RZ, RZ, 0.96630859375, -0.0022525787353515625 ;  /* 0x3bbb989dff0c7431 */ /* 0x000fe200000001ff */
[----:B------:R-:W-:Y:S02]  /*1250*/  MOV R17, 0x437c0000 ;  /* 0x437c000000117802 */ /* 0x000fe40000000f00 */
[----:B------:R-:W-:Y:S01]  /*1260*/  IADD3 R11, PT, PT, R11, 0x2, RZ ;  /* 0x000000020b0b7810 */ /* 0x000fe20007ffe0ff */
[--C-:B--2--5:R-:W-:Y:S01]  /*1270*/  FADD R13, R13, -R0.reuse ;  /* 0x800000000d0d7221 */ /* 0x124fe20000000000 */
[----:B---3--:R-:W-:-:S03]  /*1280*/  FADD R15, R15, -R0 ;  /* 0x800000000f0f7221 */ /* 0x008fc60000000000 */
[-C--:B------:R-:W-:Y:S01]  /*1290*/  FFMA.SAT R2, R13, R12.reuse, 0.5 ;  /* 0x3f0000000d027423 */ /* 0x080fe2000000200c */
[----:B------:R-:W-:-:S03]  /*12a0*/  FFMA.SAT R12, R15, R12, 0.5 ;  /* 0x3f0000000f0c7423 */ /* 0x000fc6000000200c */
[-C--:B------:R-:W-:Y:S01]  /*12b0*/  FFMA.RM R2, R2, R17.reuse, 12582913 ;  /* 0x4b40000102027423 */ /* 0x080fe20000004011 */
[----:B------:R-:W-:-:S03]  /*12c0*/  FFMA.RM R12, R12, R17, 12582913 ;  /* 0x4b4000010c0c7423 */ /* 0x000fc60000004011 */
[C---:B------:R-:W-:Y:S01]  /*12d0*/  FADD R10, R2.reuse, -12583039 ;  /* 0xcb40007f020a7421 */ /* 0x040fe20000000000 */
[----:B------:R-:W-:Y:S01]  /*12e0*/  SHF.L.U32 R2, R2, 0x17, RZ ;  /* 0x0000001702027819 */ /* 0x000fe200000006ff */
[C---:B------:R-:W-:Y:S02]  /*12f0*/  FADD R14, R12.reuse, -12583039 ;  /* 0xcb40007f0c0e7421 */ /* 0x040fe40000000000 */
[----:B------:R-:W-:Y:S01]  /*1300*/  FFMA R10, R13, 1.4426950216293334961, -R10 ;  /* 0x3fb8aa3b0d0a7823 */ /* 0x000fe2000000080a */
[----:B------:R-:W-:Y:S01]  /*1310*/  SHF.L.U32 R12, R12, 0x17, RZ ;  /* 0x000000170c0c7819 */ /* 0x000fe200000006ff */
[----:B------:R-:W-:Y:S02]  /*1320*/  FFMA R14, R15, 1.4426950216293334961, -R14 ;  /* 0x3fb8aa3b0f0e7823 */ /* 0x000fe4000000080e */
[----:B------:R-:W-:Y:S02]  /*1330*/  FFMA R10, R13, 1.925963033500011079e-08, R10 ;  /* 0x32a570600d0a7823 */ /* 0x000fe4000000000a */
[----:B------:R-:W-:-:S02]  /*1340*/  FFMA R14, R15, 1.925963033500011079e-08, R14 ;  /* 0x32a570600f0e7823 */ /* 0x000fc4000000000e */
[----:B------:R-:W0:Y:S08]  /*1350*/  MUFU.EX2 R13, R10 ;  /* 0x0000000a000d7308 */ /* 0x000e300000000800 */
[----:B------:R-:W1:Y:S01]  /*1360*/  MUFU.EX2 R15, R14 ;  /* 0x0000000e000f7308 */ /* 0x000e620000000800 */
[----:B0-----:R-:W-:-:S04]  /*1370*/  FMUL R2, R2, R13 ;  /* 0x0000000d02027220 */ /* 0x001fc80000400000 */
[----:B------:R-:W-:Y:S01]  /*1380*/  FADD R3, R3, R2 ;  /* 0x0000000203037221 */ /* 0x000fe20000000000 */
[----:B------:R2:W-:Y:S01]  /*1390*/  STG.E desc[UR6][R8.64], R2 ;  /* 0x0000000208007986 */ /* 0x0005e2000c101906 */
[----:B-1----:R-:W-:-:S04]  /*13a0*/  FMUL R12, R12, R15 ;  /* 0x0000000f0c0c7220 */ /* 0x002fc80000400000 */
[----:B------:R-:W-:Y:S01]  /*13b0*/  FADD R3, R3, R12 ;  /* 0x0000000c03037221 */ /* 0x000fe20000000000 */
[----:B------:R2:W-:Y:S06]  /*13c0*/  STG.E desc[UR6][R8.64+0x4], R12 ;  /* 0x0000040c08007986 */ /* 0x0005ec000c101906 */
.L_x_10:
[----:B------:R-:W-:Y:S05]  /*13d0*/  BRA.U UP1, `(.L_x_6) ;  /* 0x00000001013c7547 */ /* 0x000fea000b800000 */
[----:B0-2---:R-:W-:-:S05]  /*13e0*/  IMAD.WIDE.U32 R8, R11, 0x4, R6 ;  /* 0x000000040b087825 */ /* 0x005fca00078e0006 */
[----:B------:R-:W2:Y:S01]  /*13f0*/  LDG.E R11, desc[UR6][R8.64] ;  /* 0x00000006080b7981 */ /* 0x000ea2000c1e1900 */
[----:B------:R-:W-:Y:S01]  /*1400*/  HFMA2 R2, -RZ, RZ, 0.96630859375, -0.0022525787353515625 ;  /* 0x3bbb989dff027431 */ /* 0x000fe200000001ff */
[----:B------:R-:W-:Y:S01]  /*1410*/  MOV R13, 0x437c0000 ;  /* 0x437c0000000d7802 */ /* 0x000fe20000000f00 */
[----:B--2--5:R-:W-:-:S04]  /*1420*/  FADD R11, R11, -R0 ;  /* 0x800000000b0b7221 */ /* 0x024fc80000000000 */
[----:B------:R-:W-:-:S04]  /*1430*/  FFMA.SAT R0, R11, R2, 0.5 ;  /* 0x3f0000000b007423 */ /* 0x000fc80000002002 */
[----:B------:R-:W-:-:S04]  /*1440*/  FFMA.RM R0, R0, R13, 12582913 ;  /* 0x4b40000100007423 */ /* 0x000fc8000000400d */
[C---:B------:R-:W-:Y:S01]  /*1450*/  FADD R2, R0.reuse, -12583039 ;  /* 0xcb40007f00027421 */ /* 0x040fe20000000000 */
[----:B------:R-:W-:-:S03]  /*1460*/  SHF.L.U32 R0, R0, 0x17, RZ ;  /* 0x0000001700007819 */ /* 0x000fc600000006ff */
[----:B------:R-:W-:-:S04]  /*1470*/  FFMA R2, R11, 1.4426950216293334961, -R2 ;  /* 0x3fb8aa3b0b027823 */ /* 0x000fc80000000802 */
[----:B------:R-:W-:-:S04]  /*1480*/  FFMA R2, R11, 1.925963033500011079e-08, R2 ;  /* 0x32a570600b027823 */ /* 0x000fc80000000002 */
[----:B------:R-:W0:Y:S02]  /*1490*/  MUFU.EX2 R11, R2 ;  /* 0x00000002000b7308 */ /* 0x000e240000000800 */
[----:B0-----:R-:W-:-:S04]  /*14a0*/  FMUL R0, R0, R11 ;  /* 0x0000000b00007220 */ /* 0x001fc80000400000 */
[----:B------:R-:W-:Y:S01]  /*14b0*/  FADD R3, R3, R0 ;  /* 0x0000000003037221 */ /* 0x000fe20000000000 */
[----:B------:R1:W-:Y:S06]  /*14c0*/  STG.E desc[UR6][R8.64], R0 ;  /* 0x0000000008007986 */ /* 0x0003ec000c101906 */
.L_x_6:
[----:B--2---:R-:W2:Y:S02]  /*14d0*/  LDC R2, c[0x0][0x38c] ;  /* 0x0000e300ff027b82 */ /* 0x004ea40000000800 */
[----:B--2---:R-:W-:-:S13]  /*14e0*/  ISETP.GE.AND P0, PT, R2, 0x1, PT ;  /* 0x000000010200780c */ /* 0x004fda0003f06270 */
[----:B------:R-:W-:Y:S05]  /*14f0*/  @!P0 EXIT ;  /* 0x000000000000894d */ /* 0x000fea0003800000 */
[C---:B------:R-:W-:Y:S01]  /*1500*/  ISETP.GE.U32.AND P0, PT, R2.reuse, 0x10, PT ;  /* 0x000000100200780c */ /* 0x040fe20003f06070 */
[----:B------:R-:W-:Y:S01]  /*1510*/  HFMA2 R11, -RZ, RZ, 0, 0 ;  /* 0x00000000ff0b7431 */ /* 0x000fe200000001ff */
[----:B------:R-:W-:-:S11]  /*1520*/  LOP3.LUT R10, R2, 0xf, RZ, 0xc0, !PT ;  /* 0x0000000f020a7812 */ /* 0x000fd600078ec0ff */
[----:B------:R-:W-:Y:S05]  /*1530*/  @!P0 BRA `(.L_x_11) ;  /* 0x0000000c00888947 */ /* 0x000fea0003800000 */
[----:B-1---5:R-:W-:Y:S02]  /*1540*/  IADD3 R0, P0, PT, R6, 0x20, RZ ;  /* 0x0000002006007810 */ /* 0x022fe40007f1e0ff */
[----:B------:R-:W-:Y:S02]  /*1550*/  LOP3.LUT R11, R2, 0x7ffffff0, RZ, 0xc0, !PT ;  /* 0x7ffffff0020b7812 */ /* 0x000fe400078ec0ff */
[----:B0-----:R-:W-:Y:S02]  /*1560*/  IADD3.X R13, PT, PT, RZ, R7, RZ, P0, !PT ;  /* 0x00000007ff0d7210 */ /* 0x001fe400007fe4ff */
[----:B------:R-:W-:-:S07]  /*1570*/  IADD3 R2, PT, PT, -R11, RZ, RZ ;  /* 0x000000ff0b027210 */ /* 0x000fce0007ffe1ff */
.L_x_28:
[----:B--2---:R-:W-:Y:S02]  /*1580*/  MOV R8, R0 ;  /* 0x0000000000087202 */ /* 0x004fe40000000f00 */
[----:B------:R-:W-:-:S05]  /*1590*/  MOV R9, R13 ;  /* 0x0000000d00097202 */ /* 0x000fca0000000f00 */
[----:B------:R-:W2:Y:S01]  /*15a0*/  LDG.E R0, desc[UR6][R8.64+-0x20] ;  /* 0xffffe00608007981 */ /* 0x000ea2000c1e1900 */
[----:B------:R-:W0:Y:S01]  /*15b0*/  MUFU.RCP R12, R3 ;  /* 0x00000003000c7308 */ /* 0x000e220000001000 */
[----:B------:R-:W-:-:S04]  /*15c0*/  IADD3 R2, PT, PT, R2, 0x10, RZ ;  /* 0x0000001002027810 */ /* 0x000fc80007ffe0ff */
[----:B------:R-:W-:Y:S01]  /*15d0*/  ISETP.NE.AND P2, PT, R2, RZ, PT ;  /* 0x000000ff0200720c */ /* 0x000fe20003f45270 */
[----:B0-----:R-:W-:-:S04]  /*15e0*/  FFMA R13, R12, -R3, 1 ;  /* 0x3f8000000c0d7423 */ /* 0x001fc80000000803 */
[----:B------:R-:W-:Y:S01]  /*15f0*/  FFMA R13, R12, R13, R12 ;  /* 0x0000000d0c0d7223 */ /* 0x000fe2000000000c */
[----:B--2---:R-:W0:Y:S03]  /*1600*/  FCHK P0, R0, R3 ;  /* 0x0000000300007302 */ /* 0x004e260000000000 */
[----:B------:R-:W-:-:S04]  /*1610*/  FFMA R12, R0, R13, RZ ;  /* 0x0000000d000c7223 */ /* 0x000fc800000000ff */
[----:B------:R-:W-:-:S04]  /*1620*/  FFMA R14, R12, -R3, R0 ;  /* 0x800000030c0e7223 */ /* 0x000fc80000000000 */
[----:B------:R-:W-:Y:S01]  /*1630*/  FFMA R13, R13, R14, R12 ;  /* 0x0000000e0d0d7223 */ /* 0x000fe2000000000c */
[----:B0-----:R-:W-:Y:S06]  /*1640*/  @!P0 BRA `(.L_x_12) ;  /* 0x00000000000c8947 */ /* 0x001fec0003800000 */
[----:B------:R-:W-:-:S07]  /*1650*/  MOV R12, 0x1670 ;  /* 0x00001670000c7802 */ /* 0x000fce0000000f00 */
[----:B------:R-:W-:Y:S05]  /*1660*/  CALL.REL.NOINC `($__internal_0_$__cuda_sm3x_div_rn_noftz_f32_slowpath) ;  /* 0x0000001800807944 */ /* 0x000fea0003c00000 */
[----:B------:R-:W-:-:S07]  /*1670*/  MOV R13, R15 ;  /* 0x0000000f000d7202 */ /* 0x000fce0000000f00 */
.L_x_12:
[----:B------:R-:W2:Y:S01]  /*1680*/  LDG.E R17, desc[UR6][R8.64+-0x1c] ;  /* 0xffffe40608117981 */ /* 0x000ea2000c1e1900 */
[----:B------:R-:W0:Y:S03]  /*1690*/  MUFU.RCP R0, R3 ;  /* 0x0000000300007308 */ /* 0x000e260000001000 */
[----:B------:R1:W-:Y:S01]  /*16a0*/  STG.E desc[UR6][R8.64+-0x20], R13 ;  /* 0xffffe00d08007986 */ /* 0x0003e2000c101906 */
[----:B0-----:R-:W-:-:S04]  /*16b0*/  FFMA R15, R0, -R3, 1 ;  /* 0x3f800000000f7423 */ /* 0x001fc80000000803 */
[----:B------:R-:W-:Y:S01]  /*16c0*/  FFMA R0, R0, R15, R0 ;  /* 0x0000000f00007223 */ /* 0x000fe20000000000 */
[----:B--2---:R-:W0:Y:S03]  /*16d0*/  FCHK P0, R17, R3 ;  /* 0x0000000311007302 */ /* 0x004e260000000000 */
[----:B------:R-:W-:-:S04]  /*16e0*/  FFMA R12, R0, R17, RZ ;  /* 0x00000011000c7223 */ /* 0x000fc800000000ff */
[----:B------:R-:W-:-:S04]  /*16f0*/  FFMA R15, R12, -R3, R17 ;  /* 0x800000030c0f7223 */ /* 0x000fc80000000011 */
[----:B------:R-:W-:Y:S01]  /*1700*/  FFMA R15, R0, R15, R12 ;  /* 0x0000000f000f7223 */ /* 0x000fe2000000000c */
[----:B01----:R-:W-:Y:S06]  /*1710*/  @!P0 BRA `(.L_x_13) ;  /* 0x00000000000c8947 */ /* 0x003fec0003800000 */
[----:B------:R-:W-:Y:S02]  /*1720*/  MOV R0, R17 ;  /* 0x0000001100007202 */ /* 0x000fe40000000f00 */
[----:B------:R-:W-:-:S07]  /*1730*/  MOV R12, 0x1750 ;  /* 0x00001750000c7802 */ /* 0x000fce0000000f00 */
[----:B------:R-:W-:Y:S05]  /*1740*/  CALL.REL.NOINC `($__internal_0_$__cuda_sm3x_div_rn_noftz_f32_slowpath) ;  /* 0x0000001800487944 */ /* 0x000fea0003c00000 */
.L_x_13:
        /* <DEDUP_REMOVED lines=13> */
[----:B------:R-:W-:-:S07]  /*1820*/  MOV R13, R15 ;  /* 0x0000000f000d7202 */ /* 0x000fce0000000f00 */
.L_x_14:
        /* <DEDUP_REMOVED lines=13> */
.L_x_15:
        /* <DEDUP_REMOVED lines=14> */
.L_x_16:
        /* <DEDUP_REMOVED lines=13> */
.L_x_17:
        /* <DEDUP_REMOVED lines=14> */
.L_x_18:
        /* <DEDUP_REMOVED lines=13> */
.L_x_19:
        /* <DEDUP_REMOVED lines=14> */
.L_x_20:
        /* <DEDUP_REMOVED lines=13> */
.L_x_21:
        /* <DEDUP_REMOVED lines=14> */
.L_x_22:
        /* <DEDUP_REMOVED lines=13> */
.L_x_23:
        /* <DEDUP_REMOVED lines=14> */
.L_x_24:
        /* <DEDUP_REMOVED lines=13> */
.L_x_25:
        /* <DEDUP_REMOVED lines=14> */
.L_x_26:
        /* <DEDUP_REMOVED lines=13> */
.L_x_27:
[----:B------:R2:W-:Y:S01]  /*2320*/  STG.E desc[UR6][R8.64+0x1c], R15 ;  /* 0x00001c0f08007986 */ /* 0x0005e2000c101906 */
[----:B------:R-:W-:-:S04]  /*2330*/  IADD3 R0, P0, PT, R8, 0x40, RZ ;  /* 0x0000004008007810 */ /* 0x000fc80007f1e0ff */
[----:B------:R-:W-:Y:S01]  /*2340*/  IADD3.X R13, PT, PT, RZ, R9, RZ, P0, !PT ;  /* 0x00000009ff0d7210 */ /* 0x000fe200007fe4ff */
[----:B------:R-:W-:Y:S08]  /*2350*/  @P2 BRA `(.L_x_28) ;  /* 0xfffffff000882947 */ /* 0x000ff0000383ffff */
.L_x_11:
[----:B------:R-:W-:-:S13]  /*2360*/  ISETP.NE.AND P0, PT, R10, RZ, PT ;  /* 0x000000ff0a00720c */ /* 0x000fda0003f05270 */
[----:B------:R-:W-:Y:S05]  /*2370*/  @!P0 EXIT ;  /* 0x000000000000894d */ /* 0x000fea0003800000 */
[----:B------:R-:W3:Y:S01]  /*2380*/  LDCU UR4, c[0x0][0x38c] ;  /* 0x00007180ff0477ac */ /* 0x000ee20008000800 */
[----:B------:R-:W-:Y:S01]  /*2390*/  ISETP.GE.U32.AND P0, PT, R10, 0x8, PT ;  /* 0x000000080a00780c */ /* 0x000fe20003f06070 */
[----:B---3--:R-:W-:-:S12]  /*23a0*/  ULOP3.LUT UR4, UR4, 0x7, URZ, 0xc0, !UPT ;  /* 0x0000000704047892 */ /* 0x008fd8000f8ec0ff */
[----:B------:R-:W-:Y:S05]  /*23b0*/  @!P0 BRA `(.L_x_29) ;  /* 0x0000000400b88947 */ /* 0x000fea0003800000 */
[----:B012---:R-:W-:-:S05]  /*23c0*/  IMAD.WIDE.U32 R8, R11, 0x4, R6 ;  /* 0x000000040b087825 */ /* 0x007fca00078e0006 */
[----:B------:R-:W2:Y:S01]  /*23d0*/  LDG.E R15, desc[UR6][R8.64] ;  /* 0x00000006080f7981 */ /* 0x000ea2000c1e1900 */
[----:B-----5:R-:W0:Y:S02]  /*23e0*/  MUFU.RCP R0, R3 ;  /* 0x0000000300007308 */ /* 0x020e240000001000 */
[----:B0-----:R-:W-:-:S04]  /*23f0*/  FFMA R13, R0, -R3, 1 ;  /* 0x3f800000000d7423 */ /* 0x001fc80000000803 */
[----:B------:R-:W-:Y:S02]  /*2400*/  FFMA R0, R0, R13, R0 ;  /* 0x0000000d00007223 */ /* 0x000fe40000000000 */
[----:B--2---:R-:W0:Y:S02]  /*2410*/  FCHK P0, R15, R3 ;  /* 0x000000030f007302 */ /* 0x004e240000000000 */
[----:B------:R-:W-:-:S04]  /*2420*/  FFMA R2, R0, R15, RZ ;  /* 0x0000000f00027223 */ /* 0x000fc800000000ff */
[----:B------:R-:W-:-:S04]  /*2430*/  FFMA R13, R2, -R3, R15 ;  /* 0x80000003020d7223 */ /* 0x000fc8000000000f */
[----:B------:R-:W-:Y:S01]  /*2440*/  FFMA R13, R0, R13, R2 ;  /* 0x0000000d000d7223 */ /* 0x000fe20000000002 */
[----:B0-----:R-:W-:Y:S06]  /*2450*/  @!P0 BRA `(.L_x_30) ;  /* 0x0000000000108947 */ /* 0x001fec0003800000 */
[----:B------:R-:W-:Y:S02]  /*2460*/  MOV R0, R15 ;  /* 0x0000000f00007202 */ /* 0x000fe40000000f00 */
[----:B------:R-:W-:-:S07]  /*2470*/  MOV R12, 0x2490 ;  /* 0x00002490000c7802 */ /* 0x000fce0000000f00 */
[----:B------:R-:W-:Y:S05]  /*2480*/  CALL.REL.NOINC `($__internal_0_$__cuda_sm3x_div_rn_noftz_f32_slowpath) ;  /* 0x0000000800f87944 */ /* 0x000fea0003c00000 */
[----:B------:R-:W-:-:S07]  /*2490*/  MOV R13, R15 ;  /* 0x0000000f000d7202 */ /* 0x000fce0000000f00 */
.L_x_30:
        /* <DEDUP_REMOVED lines=13> */
.L_x_31:
        /* <DEDUP_REMOVED lines=14> */
.L_x_32:
        /* <DEDUP_REMOVED lines=13> */
.L_x_33:
        /* <DEDUP_REMOVED lines=14> */
.L_x_34:
        /* <DEDUP_REMOVED lines=13> */
.L_x_35:
        /* <DEDUP_REMOVED lines=14> */
.L_x_36:
        /* <DEDUP_REMOVED lines=13> */
.L_x_37:
[----:B------:R3:W-:Y:S01]  /*2a80*/  STG.E desc[UR6][R8.64+0x1c], R15 ;  /* 0x00001c0f08007986 */ /* 0x0007e2000c101906 */
[----:B------:R-:W-:-:S07]  /*2a90*/  IADD3 R11, PT, PT, R11, 0x8, RZ ;  /* 0x000000080b0b7810 */ /* 0x000fce0007ffe0ff */
.L_x_29:
[----:B------:R-:W-:-:S13]  /*2aa0*/  ISETP.NE.AND P0, PT, RZ, UR4, PT ;  /* 0x00000004ff007c0c */ /* 0x000fda000bf05270 */
[----:B------:R-:W-:Y:S05]  /*2ab0*/  @!P0 EXIT ;  /* 0x000000000000894d */ /* 0x000fea0003800000 */
[----:B------:R-:W4:Y:S01]  /*2ac0*/  LDCU UR5, c[0x0][0x38c] ;  /* 0x00007180ff0577ac */ /* 0x000f220008000800 */
[----:B------:R-:W-:Y:S02]  /*2ad0*/  UISETP.GE.U32.AND UP0, UPT, UR4, 0x4, UPT ;  /* 0x000000040400788c */ /* 0x000fe4000bf06070 */
[----:B----4-:R-:W-:-:S07]  /*2ae0*/  ULOP3.LUT UR5, UR5, 0x3, URZ, 0xc0, !UPT ;  /* 0x0000000305057892 */ /* 0x010fce000f8ec0ff */
[----:B------:R-:W-:Y:S05]  /*2af0*/  BRA.U !UP0, `(.L_x_38) ;  /* 0x0000000108e87547 */ /* 0x000fea000b800000 */
[----:B------:R-:W-:-:S05]  /*2b00*/  IMAD.WIDE.U32 R6, R11, 0x4, R6 ;  /* 0x000000040b067825 */ /* 0x000fca00078e0006 */
[----:B0-----:R-:W4:Y:S01]  /*2b10*/  LDG.E R13, desc[UR6][R6.64] ;  /* 0x00000006060d7981 */ /* 0x001f22000c1e1900 */
[----:B-1---5:R-:W2:Y:S02]  /*2b20*/  MUFU.RCP R0, R3 ;  /* 0x0000000300007308 */ /* 0x022ea40000001000 */
[----:B--23--:R-:W-:-:S04]  /*2b30*/  FFMA R9, R0, -R3, 1 ;  /* 0x3f80000000097423 */ /* 0x00cfc80000000803 */
[----:B------:R-:W-:Y:S02]  /*2b40*/  FFMA R0, R0, R9, R0 ;  /* 0x0000000900007223 */ /* 0x000fe40000000000 */
[----:B----4-:R-:W0:Y:S02]  /*2b50*/  FCHK P0, R13, R3 ;  /* 0x000000030d007302 */ /* 0x010e240000000000 */
        /* <DEDUP_REMOVED lines=8> */
.L_x_39:
        /* <DEDUP_REMOVED lines=14> */
.L_x_40:
        /* <DEDUP_REMOVED lines=14> */
.L_x_41:
        /* <DEDUP_REMOVED lines=14> */
.L_x_42:
[----:B------:R4:W-:Y:S01]  /*2e80*/  STG.E desc[UR6][R6.64+0xc], R13 ;  /* 0x00000c0d06007986 */ /* 0x0009e2000c101906 */
[----:B------:R-:W-:-:S07]  /*2e90*/  IADD3 R11, PT, PT, R11, 0x4, RZ ;  /* 0x000000040b0b7810 */ /* 0x000fce0007ffe0ff */
.L_x_38:
[----:B------:R-:W-:-:S13]  /*2ea0*/  ISETP.NE.AND P0, PT, RZ, UR5, PT ;  /* 0x00000005ff007c0c */ /* 0x000fda000bf05270 */
[----:B------:R-:W-:Y:S05]  /*2eb0*/  @!P0 EXIT ;  /* 0x000000000000894d */ /* 0x000fea0003800000 */
[----:B------:R-:W1:Y:S01]  /*2ec0*/  LDCU.64 UR8, c[0x0][0x380] ;  /* 0x00007000ff0877ac */ /* 0x000e620008000a00 */
[----:B------:R-:W-:Y:S01]  /*2ed0*/  IMAD.WIDE.U32 R4, R11, 0x4, R4 ;  /* 0x000000040b047825 */ /* 0x000fe200078e0004 */
[----:B------:R-:W-:Y:S02]  /*2ee0*/  UIADD3 UR4, UPT, UPT, -UR5, URZ, URZ ;  /* 0x000000ff05047290 */ /* 0x000fe4000fffe1ff */
[----:B-1---5:R-:W-:-:S04]  /*2ef0*/  IADD3 R0, P0, PT, R4, UR8, RZ ;  /* 0x0000000804007c10 */ /* 0x022fc8000ff1e0ff */
[----:B0-23--:R-:W-:-:S09]  /*2f00*/  IADD3.X R9, PT, PT, R5, UR9, RZ, P0, !PT ;  /* 0x0000000905097c10 */ /* 0x00dfd200087fe4ff */
.L_x_44:
[----:B0-----:R-:W-:Y:S02]  /*2f10*/  MOV R4, R0 ;  /* 0x0000000000047202 */ /* 0x001fe40000000f00 */
[----:B------:R-:W-:-:S05]  /*2f20*/  MOV R5, R9 ;  /* 0x0000000900057202 */ /* 0x000fca0000000f00 */
[----:B------:R-:W2:Y:S01]  /*2f30*/  LDG.E R9, desc[UR6][R4.64] ;  /* 0x0000000604097981 */ /* 0x000ea2000c1e1900 */
[----:B------:R-:W4:Y:S01]  /*2f40*/  MUFU.RCP R0, R3 ;  /* 0x0000000300007308 */ /* 0x000f220000001000 */
[----:B------:R-:W-:-:S04]  /*2f50*/  UIADD3 UR4, UPT, UPT, UR4, 0x1, URZ ;  /* 0x0000000104047890 */ /* 0x000fc8000fffe0ff */
[----:B------:R-:W-:Y:S01]  /*2f60*/  UISETP.NE.AND UP0, UPT, UR4, URZ, UPT ;  /* 0x000000ff0400728c */ /* 0x000fe2000bf05270 */
[----:B----4-:R-:W-:-:S04]  /*2f70*/  FFMA R7, R0, -R3, 1 ;  /* 0x3f80000000077423 */ /* 0x010fc80000000803 */
[----:B------:R-:W-:Y:S01]  /*2f80*/  FFMA R0, R0, R7, R0 ;  /* 0x0000000700007223 */ /* 0x000fe20000000000 */
[----:B--2---:R-:W0:Y:S03]  /*2f90*/  FCHK P0, R9, R3 ;  /* 0x0000000309007302 */ /* 0x004e260000000000 */
        /* <DEDUP_REMOVED lines=8> */
.L_x_43:
[----:B------:R0:W-:Y:S01]  /*3020*/  STG.E desc[UR6][R4.64], R7 ;  /* 0x0000000704007986 */ /* 0x0001e2000c101906 */
[----:B------:R-:W-:-:S04]  /*3030*/  IADD3 R0, P0, PT, R4, 0x4, RZ ;  /* 0x0000000404007810 */ /* 0x000fc80007f1e0ff */
[----:B------:R-:W-:Y:S01]  /*3040*/  IADD3.X R9, PT, PT, RZ, R5, RZ, P0, !PT ;  /* 0x00000005ff097210 */ /* 0x000fe200007fe4ff */
[----:B------:R-:W-:Y:S08]  /*3050*/  BRA.U UP0, `(.L_x_44) ;  /* 0xfffffffd00ac7547 */ /* 0x000ff0000b83ffff */
[----:B------:R-:W-:Y:S05]  /*3060*/  EXIT ;  /* 0x000000000000794d */ /* 0x000fea0003800000 */
        .weak           $__internal_0_$__cuda_sm3x_div_rn_noftz_f32_slowpath
        .type           $__internal_0_$__cuda_sm3x_div_rn_noftz_f32_slowpath,@function
        .size           $__internal_0_$__cuda_sm3x_div_rn_noftz_f32_slowpath,(.L_x_55 - $__internal_0_$__cuda_sm3x_div_rn_noftz_f32_slowpath)
$__internal_0_$__cuda_sm3x_div_rn_noftz_f32_slowpath:
[----:B------:R-:W-:Y:S02]  /*3070*/  SHF.R.U32.HI R13, RZ, 0x17, R3 ;  /* 0x00000017ff0d7819 */ /* 0x000fe40000011603 */
[----:B------:R-:W-:Y:S02]  /*3080*/  SHF.R.U32.HI R16, RZ, 0x17, R0 ;  /* 0x00000017ff107819 */ /* 0x000fe40000011600 */
[----:B------:R-:W-:Y:S02]  /*3090*/  LOP3.LUT R13, R13, 0xff, RZ, 0xc0, !PT ;  /* 0x000000ff0d0d7812 */ /* 0x000fe400078ec0ff */
[----:B------:R-:W-:Y:S02]  /*30a0*/  LOP3.LUT R16, R16, 0xff, RZ, 0xc0, !PT ;  /* 0x000000ff10107812 */ /* 0x000fe400078ec0ff */
[----:B------:R-:W-:Y:S02]  /*30b0*/  IADD3 R18, PT, PT, R13, -0x1, RZ ;  /* 0xffffffff0d127810 */ /* 0x000fe40007ffe0ff */
[----:B------:R-:W-:-:S02]  /*30c0*/  IADD3 R17, PT, PT, R16, -0x1, RZ ;  /* 0xffffffff10117810 */ /* 0x000fc40007ffe0ff */
[----:B------:R-:W-:Y:S02]  /*30d0*/  ISETP.GT.U32.AND P0, PT, R18, 0xfd, PT ;  /* 0x000000fd1200780c */ /* 0x000fe40003f04070 */
[----:B------:R-:W-:Y:S02]  /*30e0*/  MOV R15, R3 ;  /* 0x00000003000f7202 */ /* 0x000fe40000000f00 */
[----:B------:R-:W-:-:S13]  /*30f0*/  ISETP.GT.U32.OR P0, PT, R17, 0xfd, P0 ;  /* 0x000000fd1100780c */ /* 0x000fda0000704470 */
[----:B------:R-:W-:Y:S01]  /*3100*/  @!P0 MOV R14, RZ ;  /* 0x000000ff000e8202 */ /* 0x000fe20000000f00 */
[----:B------:R-:W-:Y:S06]  /*3110*/  @!P0 BRA `(.L_x_45) ;  /* 0x00000000005c8947 */ /* 0x000fec0003800000 */
[----:B------:R-:W-:Y:S02]  /*3120*/  FSETP.GTU.FTZ.AND P0, PT, |R0|, +INF , PT ;  /* 0x7f8000000000780b */ /* 0x000fe40003f1c200 */
[----:B------:R-:W-:-:S04]  /*3130*/  FSETP.GTU.FTZ.AND P1, PT, |R3|, +INF , PT ;  /* 0x7f8000000300780b */ /* 0x000fc80003f3c200 */
[----:B------:R-:W-:-:S13]  /*3140*/  PLOP3.LUT P0, PT, P0, P1, PT, 0xf8, 0x8f ;  /* 0x00000000008f781c */ /* 0x000fda0000703f70 */
[----:B------:R-:W-:Y:S05]  /*3150*/  @P0 BRA `(.L_x_46) ;  /* 0x0000000400440947 */ /* 0x000fea0003800000 */
[----:B------:R-:W-:-:S13]  /*3160*/  LOP3.LUT P0, RZ, R15, 0x7fffffff, R0, 0xc8, !PT ;  /* 0x7fffffff0fff7812 */ /* 0x000fda000780c800 */
[----:B------:R-:W-:Y:S05]  /*3170*/  @!P0 BRA `(.L_x_47) ;  /* 0x0000000400348947 */ /* 0x000fea0003800000 */
[C---:B------:R-:W-:Y:S02]  /*3180*/  FSETP.NEU.FTZ.AND P3, PT, |R0|.reuse, +INF , PT ;  /* 0x7f8000000000780b */ /* 0x040fe40003f7d200 */
[----:B------:R-:W-:Y:S02]  /*3190*/  FSETP.NEU.FTZ.AND P1, PT, |R3|, +INF , PT ;  /* 0x7f8000000300780b */ /* 0x000fe40003f3d200 */
[----:B------:R-:W-:-:S11]  /*31a0*/  FSETP.NEU.FTZ.AND P0, PT, |R0|, +INF , PT ;  /* 0x7f8000000000780b */ /* 0x000fd60003f1d200 */
[----:B------:R-:W-:Y:S05]  /*31b0*/  @!P1 BRA !P3, `(.L_x_47) ;  /* 0x0000000400249947 */ /* 0x000fea0005800000 */
[----:B------:R-:W-:-:S04]  /*31c0*/  LOP3.LUT P3, RZ, R0, 0x7fffffff, RZ, 0xc0, !PT ;  /* 0x7fffffff00ff7812 */ /* 0x000fc8000786c0ff */
[----:B------:R-:W-:-:S13]  /*31d0*/  PLOP3.LUT P1, PT, P1, P3, PT, 0x2f, 0xf2 ;  /* 0x0000000000f2781c */ /* 0x000fda0000f26577 */
[----:B------:R-:W-:Y:S05]  /*31e0*/  @P1 BRA `(.L_x_48) ;  /* 0x0000000400101947 */ /* 0x000fea0003800000 */
[----:B------:R-:W-:-:S04]  /*31f0*/  LOP3.LUT P1, RZ, R15, 0x7fffffff, RZ, 0xc0, !PT ;  /* 0x7fffffff0fff7812 */ /* 0x000fc8000782c0ff */
[----:B------:R-:W-:-:S13]  /*3200*/  PLOP3.LUT P0, PT, P0, P1, PT, 0x2f, 0xf2 ;  /* 0x0000000000f2781c */ /* 0x000fda0000702577 */
[----:B------:R-:W-:Y:S05]  /*3210*/  @P0 BRA `(.L_x_49) ;  /* 0x0000000000f80947 */ /* 0x000fea0003800000 */
[----:B------:R-:W-:Y:S02]  /*3220*/  ISETP.GE.AND P0, PT, R17, RZ, PT ;  /* 0x000000ff1100720c */ /* 0x000fe40003f06270 */
[----:B------:R-:W-:-:S11]  /*3230*/  ISETP.GE.AND P1, PT, R18, RZ, PT ;  /* 0x000000ff1200720c */ /* 0x000fd60003f26270 */
[----:B------:R-:W-:Y:S01]  /*3240*/  @P0 MOV R14, RZ ;  /* 0x000000ff000e0202 */ /* 0x000fe20000000f00 */
[----:B------:R-:W-:Y:S01]  /*3250*/  @!P0 FFMA R0, R0, 1.84467440737095516160e+19, RZ ;  /* 0x5f80000000008823 */ /* 0x000fe200000000ff */
[----:B------:R-:W-:Y:S01]  /*3260*/  @!P0 MOV R14, 0xffffffc0 ;  /* 0xffffffc0000e8802 */ /* 0x000fe20000000f00 */
[----:B------:R-:W-:-:S03]  /*3270*/  @!P1 FFMA R15, R3, 1.84467440737095516160e+19, RZ ;  /* 0x5f800000030f9823 */ /* 0x000fc600000000ff */
[----:B------:R-:W-:-:S07]  /*3280*/  @!P1 IADD3 R14, PT, PT, R14, 0x40, RZ ;  /* 0x000000400e0e9810 */ /* 0x000fce0007ffe0ff */
.L_x_45:
[----:B------:R-:W-:Y:S02]  /*3290*/  LEA R18, R13, 0xc0800000, 0x17 ;  /* 0xc08000000d127811 */ /* 0x000fe400078eb8ff */
[----:B------:R-:W-:Y:S02]  /*32a0*/  IADD3 R16, PT, PT, R16, -0x7f, RZ ;  /* 0xffffff8110107810 */ /* 0x000fe40007ffe0ff */
[----:B------:R-:W-:-:S03]  /*32b0*/  IADD3 R19, PT, PT, -R18, R15, RZ ;  /* 0x0000000f12137210 */ /* 0x000fc60007ffe1ff */
[C---:B------:R-:W-:Y:S01]  /*32c0*/  IMAD R0, R16.reuse, -0x800000, R0 ;  /* 0xff80000010007824 */ /* 0x040fe200078e0200 */
[----:B------:R0:W1:Y:S01]  /*32d0*/  MUFU.RCP R18, R19 ;  /* 0x0000001300127308 */ /* 0x0000620000001000 */
[----:B------:R-:W-:Y:S01]  /*32e0*/  FADD.FTZ R15, -R19, -RZ ;  /* 0x800000ff130f7221 */ /* 0x000fe20000010100 */
[----:B0-----:R-:W-:-:S04]  /*32f0*/  IADD3 R19, PT, PT, R16, 0x7f, -R13 ;  /* 0x0000007f10137810 */ /* 0x001fc80007ffe80d */
[----:B------:R-:W-:Y:S01]  /*3300*/  IADD3 R19, PT, PT, R19, R14, RZ ;  /* 0x0000000e13137210 */ /* 0x000fe20007ffe0ff */
[----:B-1----:R-:W-:-:S04]  /*3310*/  FFMA R17, R18, R15, 1 ;  /* 0x3f80000012117423 */ /* 0x002fc8000000000f */
[----:B------:R-:W-:-:S04]  /*3320*/  FFMA R17, R18, R17, R18 ;  /* 0x0000001112117223 */ /* 0x000fc80000000012 */
[----:B------:R-:W-:-:S04]  /*3330*/  FFMA R18, R0, R17, RZ ;  /* 0x0000001100127223 */ /* 0x000fc800000000ff */
[----:B------:R-:W-:-:S04]  /*3340*/  FFMA R20, R15, R18, R0 ;  /* 0x000000120f147223 */ /* 0x000fc80000000000 */
[----:B------:R-:W-:-:S04]  /*3350*/  FFMA R18, R17, R20, R18 ;  /* 0x0000001411127223 */ /* 0x000fc80000000012 */
[----:B------:R-:W-:-:S04]  /*3360*/  FFMA R15, R15, R18, R0 ;  /* 0x000000120f0f7223 */ /* 0x000fc80000000000 */
[----:B------:R-:W-:-:S05]  /*3370*/  FFMA R0, R17, R15, R18 ;  /* 0x0000000f11007223 */ /* 0x000fca0000000012 */
[----:B------:R-:W-:-:S04]  /*3380*/  SHF.R.U32.HI R13, RZ, 0x17, R0 ;  /* 0x00000017ff0d7819 */ /* 0x000fc80000011600 */
[----:B------:R-:W-:-:S04]  /*3390*/  LOP3.LUT R13, R13, 0xff, RZ, 0xc0, !PT ;  /* 0x000000ff0d0d7812 */ /* 0x000fc800078ec0ff */
[----:B------:R-:W-:-:S04]  /*33a0*/  IADD3 R13, PT, PT, R13, R19, RZ ;  /* 0x000000130d0d7210 */ /* 0x000fc80007ffe0ff */
[----:B------:R-:W-:-:S04]  /*33b0*/  IADD3 R14, PT, PT, R13, -0x1, RZ ;  /* 0xffffffff0d0e7810 */ /* 0x000fc80007ffe0ff */
[----:B------:R-:W-:-:S13]  /*33c0*/  ISETP.GE.U32.AND P0, PT, R14, 0xfe, PT ;  /* 0x000000fe0e00780c */ /* 0x000fda0003f06070 */
[----:B------:R-:W-:Y:S05]  /*33d0*/  @!P0 BRA `(.L_x_50) ;  /* 0x0000000000808947 */ /* 0x000fea0003800000 */
[----:B------:R-:W-:-:S13]  /*33e0*/  ISETP.GT.AND P0, PT, R13, 0xfe, PT ;  /* 0x000000fe0d00780c */ /* 0x000fda0003f04270 */
[----:B------:R-:W-:Y:S05]  /*33f0*/  @P0 BRA `(.L_x_51) ;  /* 0x00000000006c0947 */ /* 0x000fea0003800000 */
[----:B------:R-:W-:-:S13]  /*3400*/  ISETP.GE.AND P0, PT, R13, 0x1, PT ;  /* 0x000000010d00780c */ /* 0x000fda0003f06270 */
[----:B------:R-:W-:Y:S05]  /*3410*/  @P0 BRA `(.L_x_52) ;  /* 0x0000000000980947 */ /* 0x000fea0003800000 */
[----:B------:R-:W-:Y:S02]  /*3420*/  ISETP.GE.AND P0, PT, R13, -0x18, PT ;  /* 0xffffffe80d00780c */ /* 0x000fe40003f06270 */
[----:B------:R-:W-:-:S11]  /*3430*/  LOP3.LUT R0, R0, 0x80000000, RZ, 0xc0, !PT ;  /* 0x8000000000007812 */ /* 0x000fd600078ec0ff */
[----:B------:R-:W-:Y:S05]  /*3440*/  @!P0 BRA `(.L_x_52) ;  /* 0x00000000008c8947 */ /* 0x000fea0003800000 */
[-CC-:B------:R-:W-:Y:S01]  /*3450*/  FFMA.RZ R14, R17, R15.reuse, R18.reuse ;  /* 0x0000000f110e7223 */ /* 0x180fe2000000c012 */
[C---:B------:R-:W-:Y:S02]  /*3460*/  ISETP.NE.AND P3, PT, R13.reuse, RZ, PT ;  /* 0x000000ff0d00720c */ /* 0x040fe40003f65270 */
[----:B------:R-:W-:Y:S02]  /*3470*/  ISETP.NE.AND P1, PT, R13, RZ, PT ;  /* 0x000000ff0d00720c */ /* 0x000fe40003f25270 */
[----:B------:R-:W-:Y:S01]  /*3480*/  LOP3.LUT R16, R14, 0x7fffff, RZ, 0xc0, !PT ;  /* 0x007fffff0e107812 */ /* 0x000fe200078ec0ff */
[CCC-:B------:R-:W-:Y:S01]  /*3490*/  FFMA.RP R14, R17.reuse, R15.reuse, R18.reuse ;  /* 0x0000000f110e7223 */ /* 0x1c0fe20000008012 */
[----:B------:R-:W-:Y:S01]  /*34a0*/  FFMA.RM R15, R17, R15, R18 ;  /* 0x0000000f110f7223 */ /* 0x000fe20000004012 */
[----:B------:R-:W-:Y:S02]  /*34b0*/  IADD3 R17, PT, PT, R13, 0x20, RZ ;  /* 0x000000200d117810 */ /* 0x000fe40007ffe0ff */
[----:B------:R-:W-:-:S02]  /*34c0*/  LOP3.LUT R16, R16, 0x800000, RZ, 0xfc, !PT ;  /* 0x0080000010107812 */ /* 0x000fc400078efcff */
[----:B------:R-:W-:Y:S02]  /*34d0*/  IADD3 R13, PT, PT, -R13, RZ, RZ ;  /* 0x000000ff0d0d7210 */ /* 0x000fe40007ffe1ff */
[----:B------:R-:W-:Y:S02]  /*34e0*/  SHF.L.U32 R17, R16, R17, RZ ;  /* 0x0000001110117219 */ /* 0x000fe400000006ff */
[----:B------:R-:W-:Y:S02]  /*34f0*/  FSETP.NEU.FTZ.AND P0, PT, R14, R15, PT ;  /* 0x0000000f0e00720b */ /* 0x000fe40003f1d000 */
[----:B------:R-:W-:Y:S02]  /*3500*/  SEL R13, R13, RZ, P3 ;  /* 0x000000ff0d0d7207 */ /* 0x000fe40001800000 */
[----:B------:R-:W-:Y:S02]  /*3510*/  ISETP.NE.AND P1, PT, R17, RZ, P1 ;  /* 0x000000ff1100720c */ /* 0x000fe40000f25270 */
[----:B------:R-:W-:-:S02]  /*3520*/  SHF.R.U32.HI R13, RZ, R13, R16 ;  /* 0x0000000dff0d7219 */ /* 0x000fc40000011610 */
[----:B------:R-:W-:Y:S02]  /*3530*/  PLOP3.LUT P0, PT, P0, P1, PT, 0xf8, 0x8f ;  /* 0x00000000008f781c */ /* 0x000fe40000703f70 */
[----:B------:R-:W-:Y:S02]  /*3540*/  SHF.R.U32.HI R15, RZ, 0x1, R13 ;  /* 0x00000001ff0f7819 */ /* 0x000fe4000001160d */
[----:B------:R-:W-:-:S04]  /*3550*/  SEL R14, RZ, 0x1, !P0 ;  /* 0x00000001ff0e7807 */ /* 0x000fc80004000000 */
[----:B------:R-:W-:-:S04]  /*3560*/  LOP3.LUT R14, R14, 0x1, R15, 0xf8, !PT ;  /* 0x000000010e0e7812 */ /* 0x000fc800078ef80f */
[----:B------:R-:W-:-:S04]  /*3570*/  LOP3.LUT R14, R14, R13, RZ, 0xc0, !PT ;  /* 0x0000000d0e0e7212 */ /* 0x000fc800078ec0ff */
[----:B------:R-:W-:-:S04]  /*3580*/  IADD3 R15, PT, PT, R15, R14, RZ ;  /* 0x0000000e0f0f7210 */ /* 0x000fc80007ffe0ff */
[----:B------:R-:W-:Y:S01]  /*3590*/  LOP3.LUT R0, R15, R0, RZ, 0xfc, !PT ;  /* 0x000000000f007212 */ /* 0x000fe200078efcff */
[----:B------:R-:W-:Y:S06]  /*35a0*/  BRA `(.L_x_52) ;  /* 0x0000000000347947 */ /* 0x000fec0003800000 */
.L_x_51:
[----:B------:R-:W-:-:S04]  /*35b0*/  LOP3.LUT R0, R0, 0x80000000, RZ, 0xc0, !PT ;  /* 0x8000000000007812 */ /* 0x000fc800078ec0ff */
[----:B------:R-:W-:Y:S01]  /*35c0*/  LOP3.LUT R0, R0, 0x7f800000, RZ, 0xfc, !PT ;  /* 0x7f80000000007812 */ /* 0x000fe200078efcff */
[----:B------:R-:W-:Y:S06]  /*35d0*/  BRA `(.L_x_52) ;  /* 0x0000000000287947 */ /* 0x000fec0003800000 */
.L_x_50:
[----:B------:R-:W-:Y:S01]  /*35e0*/  LEA R0, R19, R0, 0x17 ;  /* 0x0000000013007211 */ /* 0x000fe200078eb8ff */
[----:B------:R-:W-:Y:S06]  /*35f0*/  BRA `(.L_x_52) ;  /* 0x0000000000207947 */ /* 0x000fec0003800000 */
.L_x_49:
[----:B------:R-:W-:-:S04]  /*3600*/  LOP3.LUT R0, R15, 0x80000000, R0, 0x48, !PT ;  /* 0x800000000f007812 */ /* 0x000fc800078e4800 */
[----:B------:R-:W-:Y:S01]  /*3610*/  LOP3.LUT R0, R0, 0x7f800000, RZ, 0xfc, !PT ;  /* 0x7f80000000007812 */ /* 0x000fe200078efcff */
[----:B------:R-:W-:Y:S06]  /*3620*/  BRA `(.L_x_52) ;  /* 0x0000000000147947 */ /* 0x000fec0003800000 */
.L_x_48:
[----:B------:R-:W-:Y:S01]  /*3630*/  LOP3.LUT R0, R15, 0x80000000, R0, 0x48, !PT ;  /* 0x800000000f007812 */ /* 0x000fe200078e4800 */
[----:B------:R-:W-:Y:S06]  /*3640*/  BRA `(.L_x_52) ;  /* 0x00000000000c7947 */ /* 0x000fec0003800000 */
.L_x_47:
[----:B------:R-:W0:Y:S01]  /*3650*/  MUFU.RSQ R0, -QNAN ;  /* 0xffc0000000007908 */ /* 0x000e220000001400 */
[----:B------:R-:W-:Y:S05]  /*3660*/  BRA `(.L_x_52) ;  /* 0x0000000000047947 */ /* 0x000fea0003800000 */
.L_x_46:
[----:B------:R-:W-:-:S07]  /*3670*/  FADD.FTZ R0, R0, R3 ;  /* 0x0000000300007221 */ /* 0x000fce0000010000 */
.L_x_52:
[----:B------:R-:W-:Y:S01]  /*3680*/  HFMA2 R13, -RZ, RZ, 0, 0 ;  /* 0x00000000ff0d7431 */ /* 0x000fe200000001ff */
[----:B0-----:R-:W-:-:S03]  /*3690*/  MOV R15, R0 ;  /* 0x00000000000f7202 */ /* 0x001fc60000000f00 */
[----:B------:R-:W-:Y:S05]  /*36a0*/  RET.REL.NODEC R12 `(_Z7softmaxPfii) ;  /* 0xffffffc80c547950 */ /* 0x000fea0003c3ffff */
.L_x_53:
[----:B------:R-:W-:-:S00]  /*36b0*/  BRA `(.L_x_53) ;  /* 0xfffffffc00fc7947 */ /* 0x000fc0000383ffff */
[----:B------:R-:W-:-:S00]  /*36c0*/  NOP ;  /* 0x0000000000007918 */ /* 0x000fc00000000000 */
        /* <DEDUP_REMOVED lines=11> */
.L_x_55:


//--------------------- .text._Z15fused_bias_reluPfPKfii --------------------------
	.section	.text._Z15fused_bias_reluPfPKfii,"ax",@progbits
	.align	128
        .global         _Z15fused_bias_reluPfPKfii
        .type           _Z15fused_bias_reluPfPKfii,@function
        .size           _Z15fused_bias_reluPfPKfii,(.L_x_57 - _Z15fused_bias_reluPfPKfii)
        .other          _Z15fused_bias_reluPfPKfii,@"STO_CUDA_ENTRY STV_DEFAULT"
_Z15fused_bias_reluPfPKfii:
.text._Z15fused_bias_reluPfPKfii:
[----:B------:R-:W-:Y:S01]  /*0000*/  LDC R1, c[0x0][0x37c] ;  /* 0x0000df00ff017b82 */ /* 0x000fe20000000800 */
[----:B------:R-:W0:Y:S07]  /*0010*/  S2R R0, SR_TID.X ;  /* 0x0000000000007919 */ /* 0x000e2e0000002100 */
[----:B------:R-:W0:Y:S01]  /*0020*/  S2UR UR4, SR_CTAID.X ;  /* 0x00000000000479c3 */ /* 0x000e220000002500 */
[----:B------:R-:W1:Y:S07]  /*0030*/  LDCU UR5, c[0x0][0x390] ;  /* 0x00007200ff0577ac */ /* 0x000e6e0008000800 */
[----:B------:R-:W0:Y:S02]  /*0040*/  LDC R7, c[0x0][0x360] ;  /* 0x0000d800ff077b82 */ /* 0x000e240000000800 */
[----:B0-----:R-:W-:-:S05]  /*0050*/  IMAD R7, R7, UR4, R0 ;  /* 0x0000000407077c24 */ /* 0x001fca000f8e0200 */
[----:B-1----:R-:W-:-:S13]  /*0060*/  ISETP.GE.AND P0, PT, R7, UR5, PT ;  /* 0x0000000507007c0c */ /* 0x002fda000bf06270 */
[----:B------:R-:W-:Y:S05]  /*0070*/  @P0 EXIT ;  /* 0x000000000000094d */ /* 0x000fea0003800000 */
[----:B------:R-:W0:Y:S01]  /*0080*/  LDC R6, c[0x0][0x394] ;  /* 0x0000e500ff067b82 */ /* 0x000e220000000800 */
[----:B------:R-:W-:Y:S01]  /*0090*/  ISETP.GE.AND P2, PT, R7, RZ, PT ;  /* 0x000000ff0700720c */ /* 0x000fe20003f46270 */
[----:B------:R-:W1:Y:S01]  /*00a0*/  LDCU.64 UR4, c[0x0][0x358] ;  /* 0x00006b00ff0477ac */ /* 0x000e620008000a00 */
[----:B0-----:R-:W-:-:S04]  /*00b0*/  IABS R9, R6 ;  /* 0x0000000600097213 */ /* 0x001fc80000000000 */
[----:B------:R-:W0:Y:S08]  /*00c0*/  I2F.RP R0, R9 ;  /* 0x0000000900007306 */ /* 0x000e300000209400 */
[----:B0-----:R-:W0:Y:S02]  /*00d0*/  MUFU.RCP R0, R0 ;  /* 0x0000000000007308 */ /* 0x001e240000001000 */
[----:B0-----:R-:W-:-:S06]  /*00e0*/  VIADD R2, R0, 0xffffffe ;  /* 0x0ffffffe00027836 */ /* 0x001fcc0000000000 */
[----:B------:R0:W2:Y:S02]  /*00f0*/  F2I.FTZ.U32.TRUNC.NTZ R3, R2 ;  /* 0x0000000200037305 */ /* 0x0000a4000021f000 */
[----:B0-----:R-:W-:Y:S01]  /*0100*/  IMAD.MOV.U32 R2, RZ, RZ, RZ ;  /* 0x000000ffff027224 */ /* 0x001fe200078e00ff */
[----:B--2---:R-:W-:-:S05]  /*0110*/  IADD3 R4, PT, PT, RZ, -R3, RZ ;  /* 0x80000003ff047210 */ /* 0x004fca0007ffe0ff */
[----:B------:R-:W-:Y:S01]  /*0120*/  IMAD R5, R4, R9, RZ ;  /* 0x0000000904057224 */ /* 0x000fe200078e02ff */
[----:B------:R-:W-:-:S03]  /*0130*/  IABS R4, R7 ;  /* 0x0000000700047213 */ /* 0x000fc60000000000 */
[----:B------:R-:W-:-:S06]  /*0140*/  IMAD.HI.U32 R3, R3, R5, R2 ;  /* 0x0000000503037227 */ /* 0x000fcc00078e0002 */
[----:B------:R-:W-:-:S05]  /*0150*/  IMAD.HI.U32 R3, R3, R4, RZ ;  /* 0x0000000403037227 */ /* 0x000fca00078e00ff */
[----:B------:R-:W-:-:S05]  /*0160*/  IADD3 R3, PT, PT, -R3, RZ, RZ ;  /* 0x000000ff03037210 */ /* 0x000fca0007ffe1ff */
[C---:B------:R-:W-:Y:S02]  /*0170*/  IMAD R0, R9.reuse, R3, R4 ;  /* 0x0000000309007224 */ /* 0x040fe400078e0204 */
[----:B------:R-:W0:Y:S03]  /*0180*/  LDC.64 R4, c[0x0][0x388] ;  /* 0x0000e200ff047b82 */ /* 0x000e260000000a00 */
[----:B------:R-:W-:-:S05]  /*0190*/  ISETP.GT.U32.AND P0, PT, R9, R0, PT ;  /* 0x000000000900720c */ /* 0x000fca0003f04070 */
[----:B------:R-:W2:Y:S08]  /*01a0*/  LDC.64 R2, c[0x0][0x380] ;  /* 0x0000e000ff027b82 */ /* 0x000eb00000000a00 */
[----:B------:R-:W-:Y:S01]  /*01b0*/  @!P0 IMAD.IADD R0, R0, 0x1, -R9 ;  /* 0x0000000100008824 */ /* 0x000fe200078e0a09 */
[----:B------:R-:W-:-:S04]  /*01c0*/  ISETP.NE.AND P0, PT, R6, RZ, PT ;  /* 0x000000ff0600720c */ /* 0x000fc80003f05270 */
[----:B------:R-:W-:Y:S01]  /*01d0*/  ISETP.GT.U32.AND P1, PT, R9, R0, PT ;  /* 0x000000000900720c */ /* 0x000fe20003f24070 */
[----:B--2---:R-:W-:-:S12]  /*01e0*/  IMAD.WIDE R2, R7, 0x4, R2 ;  /* 0x0000000407027825 */ /* 0x004fd800078e0202 */
[----:B------:R-:W-:-:S05]  /*01f0*/  @!P1 IADD3 R0, PT, PT, R0, -R9, RZ ;  /* 0x8000000900009210 */ /* 0x000fca0007ffe0ff */
[----:B------:R-:W-:Y:S01]  /*0200*/  @!P2 IMAD.MOV R0, RZ, RZ, -R0 ;  /* 0x000000ffff00a224 */ /* 0x000fe200078e0a00 */
[----:B------:R-:W-:-:S05]  /*0210*/  @!P0 LOP3.LUT R0, RZ, R6, RZ, 0x33, !PT ;  /* 0x00000006ff008212 */ /* 0x000fca00078e33ff */
[----:B0-----:R-:W-:Y:S02]  /*0220*/  IMAD.WIDE R4, R0, 0x4, R4 ;  /* 0x0000000400047825 */ /* 0x001fe400078e0204 */
[----:B-1----:R-:W2:Y:S04]  /*0230*/  LDG.E R0, desc[UR4][R2.64] ;  /* 0x0000000402007981 */ /* 0x002ea8000c1e1900 */
[----:B------:R-:W2:Y:S02]  /*0240*/  LDG.E R5, desc[UR4][R4.64] ;  /* 0x0000000404057981 */ /* 0x000ea4000c1e1900 */
[----:B--2---:R-:W-:-:S05]  /*0250*/  FADD R0, R0, R5 ;  /* 0x0000000500007221 */ /* 0x004fca0000000000 */
[----:B------:R-:W-:-:S05]  /*0260*/  FMNMX R7, RZ, R0, !PT ;  /* 0x00000000ff077209 */ /* 0x000fca0007800000 */
[----:B------:R-:W-:Y:S01]  /*0270*/  STG.E desc[UR4][R2.64], R7 ;  /* 0x0000000702007986 */ /* 0x000fe2000c101904 */
[----:B------:R-:W-:Y:S05]  /*0280*/  EXIT ;  /* 0x000000000000794d */ /* 0x000fea0003800000 */
.L_x_54:
        /* <DEDUP_REMOVED lines=15> */
.L_x_57:


//--------------------- .nv.shared.reserved.0     --------------------------
	.section	.nv.shared.reserved.0,"aw",@nobits
	.weak		__nv_reservedSMEM_offset_0_alias
	.size		__nv_reservedSMEM_offset_0_alias, 0, 64
	.other		__nv_reservedSMEM_offset_0_alias,@"STO_CUDA_RESERVED_SHARED STV_DEFAULT"
__nv_reservedSMEM_offset_0_alias:
	.zero		0
	.zero		64


//--------------------- .nv.constant0._Z7softmaxPfii --------------------------
	.section	.nv.constant0._Z7softmaxPfii,"a",@progbits
	.sectionflags	@""
	.align	4
.nv.constant0._Z7softmaxPfii:
	.zero		912


//--------------------- .nv.constant0._Z15fused_bias_reluPfPKfii --------------------------
	.section	.nv.constant0._Z15fused_bias_reluPfPKfii,"a",@progbits
	.sectionflags	@""
	.align	4
.nv.constant0._Z15fused_bias_reluPfPKfii:
	.zero		920


//--------------------- SYMBOLS --------------------------

	.type		.nv.reservedSmem.offset0,@object
	.size		.nv.reservedSmem.offset0,0x4
